	.target	sm_90a

	.elftype	@"ET_EXEC"


//--------------------- .note.nv.tkinfo           --------------------------
	.section	.note.nv.tkinfo,"",@"SHT_NOTE"
	.sectionflags	@"SHF_NOTE_NV_TKINFO"
	.tkinfo
        /*0018*/ 	.word	0x00000002
        /*0030*/ 	.string	""
        /*0030*/ 	.string	"ptxas"
        /*0030*/ 	.string	"Cuda compilation tools, release 13.0, V13.0.88"
        /*0030*/ 	.string	"Build cuda_13.0.r13.0/compiler.36424714_0"
        /*0030*/ 	.string	"-arch sm_90a -m 64 "



//--------------------- .note.nv.cuinfo           --------------------------
	.section	.note.nv.cuinfo,"",@"SHT_NOTE"
	.sectionflags	@"SHF_NOTE_NV_CUINFO"
        /*0018*/ 	.short	0x0002
        /*001a*/ 	.short	0x005a
        /*001c*/ 	.short	0x0082
	.zero		2


//--------------------- .nv.info                  --------------------------
	.section	.nv.info,"",@"SHT_CUDA_INFO"
	.align	4


	//----- nvinfo : EIATTR_REGCOUNT
	.align		4
        /*0000*/ 	.byte	0x04, 0x2f
        /*0002*/ 	.short	(.L_16 - .L_15)
	.align		4
.L_15:
        /*0004*/ 	.word	index@(_ZN7cutlass13device_kernelINS_4gemm6kernel13GemmUniversalIN4cute5tupleIJiiiiEEENS1_10collective13CollectiveMmaINS1_37MainloopSm90TmaGmmaWarpSpecializedFP8ILi12ENS5_IJNS4_1CILi2EEENSA_ILi1EEESC_EEENS1_35KernelTmaWarpSpecializedCooperativeEEENS5_IJNSA_ILi128EEESG_NSA_ILi64EEEEEENS_12float_e4m3_tENS5_IJlSC_lEEESJ_SK_NS4_8TiledMMAINS4_8MMA_AtomIJNS4_4SM904GMMA31MMA_64x128x32_F32E4M3E4M3_SS_TNILNSO_7ScaleInE1ELSQ_1EEEEEENS4_6LayoutISD_NS5_IJSC_NSA_ILi0EEESU_EEEEENS5_IJNS4_10UnderscoreESX_SX_EEEEENS4_13SM90_TMA_LOADENS4_14ComposedLayoutINS4_7SwizzleILi2ELi4ELi3EEENS4_18smem_ptr_flag_bitsILi8EEENST_INS5_IJNSA_ILi8EEESH_EEENS5_IJSH_SC_EEEEEEEvNS4_8identityENS4_23SM90_TMA_LOAD_MULTICASTES1A_vS1B_EENS_8epilogue10collective18CollectiveEpilogueINS1E_22Sm90TmaWarpSpecializedILi4ELi2ELi16ELb0ELb0EEEJSI_NS5_IJSG_NSA_ILi32EEEEEESJ_SK_SJ_SK_NS1E_6fusion15FusionCallbacksIS1I_NS1L_23LinCombPerRowBiasEltActINS1E_6thread4ReLuESJ_fSJ_SJ_fLi16ELNS_15FloatRoundStyleE2EEESI_S1K_JEEES10_NS11_INS12_ILi1ELi4ELi3EEES15_NST_INS5_IJS16_S1J_EEENS5_IJS1J_SC_EEEEEEENS4_39AutoVectorizingCopyWithAssumedAlignmentILi128EEENS4_14SM90_TMA_STOREES1X_S1Z_NS4_9Copy_AtomIJNS4_17SM90_U32x4_STSM_NENS_6half_tEEEEvEEEvvEEEEvNT_6ParamsE)
        /*0008*/ 	.word	0x000000a8


	//----- nvinfo : EIATTR_FRAME_SIZE
	.align		4
.L_16:
        /*000c*/ 	.byte	0x04, 0x11
        /*000e*/ 	.short	(.L_18 - .L_17)
	.align		4
.L_17:
        /*0010*/ 	.word	index@(_ZN7cutlass13device_kernelINS_4gemm6kernel13GemmUniversalIN4cute5tupleIJiiiiEEENS1_10collective13CollectiveMmaINS1_37MainloopSm90TmaGmmaWarpSpecializedFP8ILi12ENS5_IJNS4_1CILi2EEENSA_ILi1EEESC_EEENS1_35KernelTmaWarpSpecializedCooperativeEEENS5_IJNSA_ILi128EEESG_NSA_ILi64EEEEEENS_12float_e4m3_tENS5_IJlSC_lEEESJ_SK_NS4_8TiledMMAINS4_8MMA_AtomIJNS4_4SM904GMMA31MMA_64x128x32_F32E4M3E4M3_SS_TNILNSO_7ScaleInE1ELSQ_1EEEEEENS4_6LayoutISD_NS5_IJSC_NSA_ILi0EEESU_EEEEENS5_IJNS4_10UnderscoreESX_SX_EEEEENS4_13SM90_TMA_LOADENS4_14ComposedLayoutINS4_7SwizzleILi2ELi4ELi3EEENS4_18smem_ptr_flag_bitsILi8EEENST_INS5_IJNSA_ILi8EEESH_EEENS5_IJSH_SC_EEEEEEEvNS4_8identityENS4_23SM90_TMA_LOAD_MULTICASTES1A_vS1B_EENS_8epilogue10collective18CollectiveEpilogueINS1E_22Sm90TmaWarpSpecializedILi4ELi2ELi16ELb0ELb0EEEJSI_NS5_IJSG_NSA_ILi32EEEEEESJ_SK_SJ_SK_NS1E_6fusion15FusionCallbacksIS1I_NS1L_23LinCombPerRowBiasEltActINS1E_6thread4ReLuESJ_fSJ_SJ_fLi16ELNS_15FloatRoundStyleE2EEESI_S1K_JEEES10_NS11_INS12_ILi1ELi4ELi3EEES15_NST_INS5_IJS16_S1J_EEENS5_IJS1J_SC_EEEEEEENS4_39AutoVectorizingCopyWithAssumedAlignmentILi128EEENS4_14SM90_TMA_STOREES1X_S1Z_NS4_9Copy_AtomIJNS4_17SM90_U32x4_STSM_NENS_6half_tEEEEvEEEvvEEEEvNT_6ParamsE)
        /*0014*/ 	.word	0x00000000


	//----- nvinfo : EIATTR_MIN_STACK_SIZE
	.align		4
.L_18:
        /*0018*/ 	.byte	0x04, 0x12
        /*001a*/ 	.short	(.L_20 - .L_19)
	.align		4
.L_19:
        /*001c*/ 	.word	index@(_ZN7cutlass13device_kernelINS_4gemm6kernel13GemmUniversalIN4cute5tupleIJiiiiEEENS1_10collective13CollectiveMmaINS1_37MainloopSm90TmaGmmaWarpSpecializedFP8ILi12ENS5_IJNS4_1CILi2EEENSA_ILi1EEESC_EEENS1_35KernelTmaWarpSpecializedCooperativeEEENS5_IJNSA_ILi128EEESG_NSA_ILi64EEEEEENS_12float_e4m3_tENS5_IJlSC_lEEESJ_SK_NS4_8TiledMMAINS4_8MMA_AtomIJNS4_4SM904GMMA31MMA_64x128x32_F32E4M3E4M3_SS_TNILNSO_7ScaleInE1ELSQ_1EEEEEENS4_6LayoutISD_NS5_IJSC_NSA_ILi0EEESU_EEEEENS5_IJNS4_10UnderscoreESX_SX_EEEEENS4_13SM90_TMA_LOADENS4_14ComposedLayoutINS4_7SwizzleILi2ELi4ELi3EEENS4_18smem_ptr_flag_bitsILi8EEENST_INS5_IJNSA_ILi8EEESH_EEENS5_IJSH_SC_EEEEEEEvNS4_8identityENS4_23SM90_TMA_LOAD_MULTICASTES1A_vS1B_EENS_8epilogue10collective18CollectiveEpilogueINS1E_22Sm90TmaWarpSpecializedILi4ELi2ELi16ELb0ELb0EEEJSI_NS5_IJSG_NSA_ILi32EEEEEESJ_SK_SJ_SK_NS1E_6fusion15FusionCallbacksIS1I_NS1L_23LinCombPerRowBiasEltActINS1E_6thread4ReLuESJ_fSJ_SJ_fLi16ELNS_15FloatRoundStyleE2EEESI_S1K_JEEES10_NS11_INS12_ILi1ELi4ELi3EEES15_NST_INS5_IJS16_S1J_EEENS5_IJS1J_SC_EEEEEEENS4_39AutoVectorizingCopyWithAssumedAlignmentILi128EEENS4_14SM90_TMA_STOREES1X_S1Z_NS4_9Copy_AtomIJNS4_17SM90_U32x4_STSM_NENS_6half_tEEEEvEEEvvEEEEvNT_6ParamsE)
        /*0020*/ 	.word	0x00000000
.L_20:


//--------------------- .nv.compat                --------------------------
	.section	.nv.compat,"",@"SHT_CUDA_COMPAT_INFO"
	.align	4
        /*0000*/ 	.byte	0x02, 0x09, 0x01, 0x00, 0x02, 0x02, 0x04, 0x00, 0x02, 0x05, 0x05, 0x00, 0x03, 0x07, 0x01, 0x01
        /*0010*/ 	.byte	0x02, 0x03, 0x01, 0x00, 0x02, 0x06, 0x01, 0x00, 0x04, 0x0b, 0x08, 0x00, 0x00, 0x00, 0x00, 0x00
        /*0020*/ 	.byte	0x00, 0x00, 0x00, 0x00


//--------------------- .nv.info._ZN7cutlass13device_kernelINS_4gemm6kernel13GemmUniversalIN4cute5tupleIJiiiiEEENS1_10collective13CollectiveMmaINS1_37MainloopSm90TmaGmmaWarpSpecializedFP8ILi12ENS5_IJNS4_1CILi2EEENSA_ILi1EEESC_EEENS1_35KernelTmaWarpSpecializedCooperativeEEENS5_IJNSA_ILi128EEESG_NSA_ILi64EEEEEENS_12float_e4m3_tENS5_IJlSC_lEEESJ_SK_NS4_8TiledMMAINS4_8MMA_AtomIJNS4_4SM904GMMA31MMA_64x128x32_F32E4M3E4M3_SS_TNILNSO_7ScaleInE1ELSQ_1EEEEEENS4_6LayoutISD_NS5_IJSC_NSA_ILi0EEESU_EEEEENS5_IJNS4_10UnderscoreESX_SX_EEEEENS4_13SM90_TMA_LOADENS4_14ComposedLayoutINS4_7SwizzleILi2ELi4ELi3EEENS4_18smem_ptr_flag_bitsILi8EEENST_INS5_IJNSA_ILi8EEESH_EEENS5_IJSH_SC_EEEEEEEvNS4_8identityENS4_23SM90_TMA_LOAD_MULTICASTES1A_vS1B_EENS_8epilogue10collective18CollectiveEpilogueINS1E_22Sm90TmaWarpSpecializedILi4ELi2ELi16ELb0ELb0EEEJSI_NS5_IJSG_NSA_ILi32EEEEEESJ_SK_SJ_SK_NS1E_6fusion15FusionCallbacksIS1I_NS1L_23LinCombPerRowBiasEltActINS1E_6thread4ReLuESJ_fSJ_SJ_fLi16ELNS_15FloatRoundStyleE2EEESI_S1K_JEEES10_NS11_INS12_ILi1ELi4ELi3EEES15_NST_INS5_IJS16_S1J_EEENS5_IJS1J_SC_EEEEEEENS4_39AutoVectorizingCopyWithAssumedAlignmentILi128EEENS4_14SM90_TMA_STOREES1X_S1Z_NS4_9Copy_AtomIJNS4_17SM90_U32x4_STSM_NENS_6half_tEEEEvEEEvvEEEEvNT_6ParamsE --------------------------
	.section	.nv.info._ZN7cutlass13device_kernelINS_4gemm6kernel13GemmUniversalIN4cute5tupleIJiiiiEEENS1_10collective13CollectiveMmaINS1_37MainloopSm90TmaGmmaWarpSpecializedFP8ILi12ENS5_IJNS4_1CILi2EEENSA_ILi1EEESC_EEENS1_35KernelTmaWarpSpecializedCooperativeEEENS5_IJNSA_ILi128EEESG_NSA_ILi64EEEEEENS_12float_e4m3_tENS5_IJlSC_lEEESJ_SK_NS4_8TiledMMAINS4_8MMA_AtomIJNS4_4SM904GMMA31MMA_64x128x32_F32E4M3E4M3_SS_TNILNSO_7ScaleInE1ELSQ_1EEEEEENS4_6LayoutISD_NS5_IJSC_NSA_ILi0EEESU_EEEEENS5_IJNS4_10UnderscoreESX_SX_EEEEENS4_13SM90_TMA_LOADENS4_14ComposedLayoutINS4_7SwizzleILi2ELi4ELi3EEENS4_18smem_ptr_flag_bitsILi8EEENST_INS5_IJNSA_ILi8EEESH_EEENS5_IJSH_SC_EEEEEEEvNS4_8identityENS4_23SM90_TMA_LOAD_MULTICASTES1A_vS1B_EENS_8epilogue10collective18CollectiveEpilogueINS1E_22Sm90TmaWarpSpecializedILi4ELi2ELi16ELb0ELb0EEEJSI_NS5_IJSG_NSA_ILi32EEEEEESJ_SK_SJ_SK_NS1E_6fusion15FusionCallbacksIS1I_NS1L_23LinCombPerRowBiasEltActINS1E_6thread4ReLuESJ_fSJ_SJ_fLi16ELNS_15FloatRoundStyleE2EEESI_S1K_JEEES10_NS11_INS12_ILi1ELi4ELi3EEES15_NST_INS5_IJS16_S1J_EEENS5_IJS1J_SC_EEEEEEENS4_39AutoVectorizingCopyWithAssumedAlignmentILi128EEENS4_14SM90_TMA_STOREES1X_S1Z_NS4_9Copy_AtomIJNS4_17SM90_U32x4_STSM_NENS_6half_tEEEEvEEEvvEEEEvNT_6ParamsE,"",@"SHT_CUDA_INFO"
	.sectionflags	@""
	.align	4


	//----- nvinfo : EIATTR_CUDA_API_VERSION
	.align		4
        /*0000*/ 	.byte	0x04, 0x37
        /*0002*/ 	.short	(.L_22 - .L_21)
.L_21:
        /*0004*/ 	.word	0x00000082


	//----- nvinfo : EIATTR_KPARAM_INFO
	.align		4
.L_22:
        /*0008*/ 	.byte	0x04, 0x17
        /*000a*/ 	.short	(.L_24 - .L_23)
.L_23:
        /*000c*/ 	.word	0x00000000
        /*0010*/ 	.short	0x0000
        /*0012*/ 	.short	0x0070
        /*0014*/ 	.byte	0x00, 0xf0, 0x01, 0x1c


	//----- nvinfo : EIATTR_SPARSE_MMA_MASK
	.align		4
.L_24:
        /*0018*/ 	.byte	0x03, 0x50
        /*001a*/ 	.short	0x0000


	//----- nvinfo : EIATTR_MAXREG_COUNT
	.align		4
        /*001c*/ 	.byte	0x03, 0x1b
        /*001e*/ 	.short	0x00a8


	//----- nvinfo : EIATTR_NUM_BARRIERS
	.align		4
        /*0020*/ 	.byte	0x02, 0x4c
        /*0022*/ 	.byte	0x02
	.zero		1


	//----- nvinfo : EIATTR_EXTERNS
	.align		4
        /*0024*/ 	.byte	0x04, 0x0f
        /*0026*/ 	.short	(.L_26 - .L_25)


	//   ....[0]....
	.align		4
.L_25:
        /*0028*/ 	.word	index@(__assertfail)


	//----- nvinfo : EIATTR_MERCURY_ISA_VERSION
	.align		4
.L_26:
        /*002c*/ 	.byte	0x03, 0x5f
        /*002e*/ 	.short	0x0101


	//----- nvinfo : EIATTR_INT_WARP_WIDE_INSTR_OFFSETS
	.align		4
        /*0030*/ 	.byte	0x04, 0x31
        /*0032*/ 	.short	(.L_28 - .L_27)


	//   ....[0]....
.L_27:
        /*0034*/ 	.word	0x00000b60


	//   ....[1]....
        /*0038*/ 	.word	0x00000b70


	//   ....[2]....
        /*003c*/ 	.word	0x00000c70


	//----- nvinfo : EIATTR_COOP_GROUP_MASK_REGIDS
	.align		4
.L_28:
        /*0040*/ 	.byte	0x04, 0x29
        /*0042*/ 	.short	(.L_30 - .L_29)


	//   ....[0]....
.L_29:
        /*0044*/ 	.word	0xffffffff


	//   ....[1]....
        /*0048*/ 	.word	0xffffffff


	//   ....[2]....
        /*004c*/ 	.word	0xffffffff


	//   ....[3]....
        /*0050*/ 	.word	0xffffffff


	//   ....[4]....
        /*0054*/ 	.word	0xffffffff


	//   ....[5]....
        /*0058*/ 	.word	0xffffffff


	//   ....[6]....
        /*005c*/ 	.word	0xffffffff


	//----- nvinfo : EIATTR_COOP_GROUP_INSTR_OFFSETS
	.align		4
.L_30:
        /*0060*/ 	.byte	0x04, 0x28
        /*0062*/ 	.short	(.L_32 - .L_31)


	//   ....[0]....
.L_31:
        /*0064*/ 	.word	0x00000070


	//   ....[1]....
        /*0068*/ 	.word	0x00000080


	//   ....[2]....
        /*006c*/ 	.word	0x00000440


	//   ....[3]....
        /*0070*/ 	.word	0x00000740


	//   ....[4]....
        /*0074*/ 	.word	0x000009a0


	//   ....[5]....
        /*0078*/ 	.word	0x00000db0


	//   ....[6]....
        /*007c*/ 	.word	0x000018a0


	//----- nvinfo : EIATTR_REG_RECONFIG
	.align		4
.L_32:
        /*0080*/ 	.byte	0x01, 0x54
	.zero		2


	//----- nvinfo : EIATTR_SYSCALL_OFFSETS
	.align		4
        /*0084*/ 	.byte	0x04, 0x46
        /*0086*/ 	.short	(.L_34 - .L_33)


	//   ....[0]....
.L_33:
        /*0088*/ 	.word	0x00003670


	//   ....[1]....
        /*008c*/ 	.word	0x000037b0


	//----- nvinfo : EIATTR_MBARRIER_INSTR_OFFSETS
	.align		4
.L_34:
        /*0090*/ 	.byte	0x04, 0x39
        /*0092*/ 	.short	(.L_36 - .L_35)


	//   ....[0]....
.L_35:
        /*0094*/ 	.word	0x00000560
        /*0098*/ 	.word	0x000000ff
        /*009c*/ 	.word	0x00000000
        /*00a0*/ 	.short	0x0100
        /*00a2*/ 	.byte	0x08
	.zero		1


	//   ....[1]....
        /*00a4*/ 	.word	0x00000570
        /*00a8*/ 	.word	0x000000ff
        /*00ac*/ 	.word	0x00000060
        /*00b0*/ 	.short	0x0100
        /*00b2*/ 	.byte	0x08
	.zero		1


	//   ....[2]....
        /*00b4*/ 	.word	0x00000580
        /*00b8*/ 	.word	0x000000ff
        /*00bc*/ 	.word	0x00000008
        /*00c0*/ 	.short	0x0100
        /*00c2*/ 	.byte	0x08
	.zero		1


	//   ....[3]....
        /*00c4*/ 	.word	0x00000590
        /*00c8*/ 	.word	0x000000ff
        /*00cc*/ 	.word	0x00000068
        /*00d0*/ 	.short	0x0100
        /*00d2*/ 	.byte	0x08
	.zero		1


	//   ....[4]....
        /*00d4*/ 	.word	0x000005a0
        /*00d8*/ 	.word	0x000000ff
        /*00dc*/ 	.word	0x00000010
        /*00e0*/ 	.short	0x0100
        /*00e2*/ 	.byte	0x08
	.zero		1


	//   ....[5]....
        /*00e4*/ 	.word	0x000005b0
        /*00e8*/ 	.word	0x000000ff
        /*00ec*/ 	.word	0x00000070
        /*00f0*/ 	.short	0x0100
        /*00f2*/ 	.byte	0x08
	.zero		1


	//   ....[6]....
        /*00f4*/ 	.word	0x000005c0
        /*00f8*/ 	.word	0x000000ff
        /*00fc*/ 	.word	0x00000018
        /*0100*/ 	.short	0x0100
        /*0102*/ 	.byte	0x08
	.zero		1


	//   ....[7]....
        /*0104*/ 	.word	0x000005d0
        /*0108*/ 	.word	0x000000ff
        /*010c*/ 	.word	0x00000078
        /*0110*/ 	.short	0x0100
        /*0112*/ 	.byte	0x08
	.zero		1


	//   ....[8]....
        /*0114*/ 	.word	0x000005e0
        /*0118*/ 	.word	0x000000ff
        /*011c*/ 	.word	0x00000020
        /*0120*/ 	.short	0x0100
        /*0122*/ 	.byte	0x08
	.zero		1


	//   ....[9]....
        /*0124*/ 	.word	0x000005f0
        /*0128*/ 	.word	0x000000ff
        /*012c*/ 	.word	0x00000080
        /*0130*/ 	.short	0x0100
        /*0132*/ 	.byte	0x08
	.zero		1


	//   ....[10]....
        /*0134*/ 	.word	0x00000600
        /*0138*/ 	.word	0x000000ff
        /*013c*/ 	.word	0x00000028
        /*0140*/ 	.short	0x0100
        /*0142*/ 	.byte	0x08
	.zero		1


	//   ....[11]....
        /*0144*/ 	.word	0x00000610
        /*0148*/ 	.word	0x000000ff
        /*014c*/ 	.word	0x00000088
        /*0150*/ 	.short	0x0100
        /*0152*/ 	.byte	0x08
	.zero		1


	//   ....[12]....
        /*0154*/ 	.word	0x00000620
        /*0158*/ 	.word	0x000000ff
        /*015c*/ 	.word	0x00000030
        /*0160*/ 	.short	0x0100
        /*0162*/ 	.byte	0x08
	.zero		1


	//   ....[13]....
        /*0164*/ 	.word	0x00000630
        /*0168*/ 	.word	0x000000ff
        /*016c*/ 	.word	0x00000090
        /*0170*/ 	.short	0x0100
        /*0172*/ 	.byte	0x08
	.zero		1


	//   ....[14]....
        /*0174*/ 	.word	0x00000640
        /*0178*/ 	.word	0x000000ff
        /*017c*/ 	.word	0x00000038
        /*0180*/ 	.short	0x0100
        /*0182*/ 	.byte	0x08
	.zero		1


	//   ....[15]....
        /*0184*/ 	.word	0x00000650
        /*0188*/ 	.word	0x000000ff
        /*018c*/ 	.word	0x00000098
        /*0190*/ 	.short	0x0100
        /*0192*/ 	.byte	0x08
	.zero		1


	//   ....[16]....
        /*0194*/ 	.word	0x00000660
        /*0198*/ 	.word	0x000000ff
        /*019c*/ 	.word	0x00000040
        /*01a0*/ 	.short	0x0100
        /*01a2*/ 	.byte	0x08
	.zero		1


	//   ....[17]....
        /*01a4*/ 	.word	0x00000670
        /*01a8*/ 	.word	0x000000ff
        /*01ac*/ 	.word	0x000000a0
        /*01b0*/ 	.short	0x0100
        /*01b2*/ 	.byte	0x08
	.zero		1


	//   ....[18]....
        /*01b4*/ 	.word	0x00000680
        /*01b8*/ 	.word	0x000000ff
        /*01bc*/ 	.word	0x00000048
        /*01c0*/ 	.short	0x0100
        /*01c2*/ 	.byte	0x08
	.zero		1


	//   ....[19]....
        /*01c4*/ 	.word	0x00000690
        /*01c8*/ 	.word	0x000000ff
        /*01cc*/ 	.word	0x000000a8
        /*01d0*/ 	.short	0x0100
        /*01d2*/ 	.byte	0x08
	.zero		1


	//   ....[20]....
        /*01d4*/ 	.word	0x000006a0
        /*01d8*/ 	.word	0x000000ff
        /*01dc*/ 	.word	0x00000050
        /*01e0*/ 	.short	0x0100
        /*01e2*/ 	.byte	0x08
	.zero		1


	//   ....[21]....
        /*01e4*/ 	.word	0x000006b0
        /*01e8*/ 	.word	0x000000ff
        /*01ec*/ 	.word	0x000000b0
        /*01f0*/ 	.short	0x0100
        /*01f2*/ 	.byte	0x08
	.zero		1


	//   ....[22]....
        /*01f4*/ 	.word	0x000006c0
        /*01f8*/ 	.word	0x000000ff
        /*01fc*/ 	.word	0x00000058
        /*0200*/ 	.short	0x0100
        /*0202*/ 	.byte	0x08
	.zero		1


	//   ....[23]....
        /*0204*/ 	.word	0x000006d0
        /*0208*/ 	.word	0x000000ff
        /*020c*/ 	.word	0x000000b8
        /*0210*/ 	.short	0x0100
        /*0212*/ 	.byte	0x08
	.zero		1


	//   ....[24]....
        /*0214*/ 	.word	0x00000900
        /*0218*/ 	.word	0x000000ff
        /*021c*/ 	.word	0x000000c0
        /*0220*/ 	.short	0x0100
        /*0222*/ 	.byte	0x08
	.zero		1


	//   ....[25]....
        /*0224*/ 	.word	0x00000910
        /*0228*/ 	.word	0x000000ff
        /*022c*/ 	.word	0x000000e0
        /*0230*/ 	.short	0x0100
        /*0232*/ 	.byte	0x08
	.zero		1


	//   ....[26]....
        /*0234*/ 	.word	0x00000920
        /*0238*/ 	.word	0x000000ff
        /*023c*/ 	.word	0x000000c8
        /*0240*/ 	.short	0x0100
        /*0242*/ 	.byte	0x08
	.zero		1


	//   ....[27]....
        /*0244*/ 	.word	0x00000930
        /*0248*/ 	.word	0x000000ff
        /*024c*/ 	.word	0x000000e8
        /*0250*/ 	.short	0x0100
        /*0252*/ 	.byte	0x08
	.zero		1


	//   ....[28]....
        /*0254*/ 	.word	0x00000940
        /*0258*/ 	.word	0x000000ff
        /*025c*/ 	.word	0x000000d0
        /*0260*/ 	.short	0x0100
        /*0262*/ 	.byte	0x08
	.zero		1


	//   ....[29]....
        /*0264*/ 	.word	0x00000950
        /*0268*/ 	.word	0x000000ff
        /*026c*/ 	.word	0x000000f0
        /*0270*/ 	.short	0x0100
        /*0272*/ 	.byte	0x08
	.zero		1


	//   ....[30]....
        /*0274*/ 	.word	0x00000960
        /*0278*/ 	.word	0x000000ff
        /*027c*/ 	.word	0x000000d8
        /*0280*/ 	.short	0x0100
        /*0282*/ 	.byte	0x08
	.zero		1


	//   ....[31]....
        /*0284*/ 	.word	0x00000970
        /*0288*/ 	.word	0x000000ff
        /*028c*/ 	.word	0x000000f8
        /*0290*/ 	.short	0x0100
        /*0292*/ 	.byte	0x08
	.zero		1


	//   ....[32]....
        /*0294*/ 	.word	0x00000ce0
        /*0298*/ 	.word	0x000000ff
        /*029c*/ 	.word	0x00000100
        /*02a0*/ 	.short	0x0100
        /*02a2*/ 	.byte	0x06
	.zero		1


	//   ....[33]....
        /*02a4*/ 	.word	0x00000d60
        /*02a8*/ 	.word	0x000000ff
        /*02ac*/ 	.word	0x00000108
        /*02b0*/ 	.short	0x0100
        /*02b2*/ 	.byte	0x06
	.zero		1


	//   ....[34]....
        /*02b4*/ 	.word	0x00001dd0
        /*02b8*/ 	.word	0x000000ff
        /*02bc*/ 	.word	0x00000000
        /*02c0*/ 	.short	0x010a
        /*02c2*/ 	.byte	0x05
	.zero		1


	//   ....[35]....
        /*02c4*/ 	.word	0x00001e10
        /*02c8*/ 	.word	0x000000ff
        /*02cc*/ 	.word	0x00000000
        /*02d0*/ 	.short	0x010a
        /*02d2*/ 	.byte	0x05
	.zero		1


	//   ....[36]....
        /*02d4*/ 	.word	0x00002730
        /*02d8*/ 	.word	0x000000ff
        /*02dc*/ 	.word	0x00000000
        /*02e0*/ 	.short	0x010a
        /*02e2*/ 	.byte	0x08
	.zero		1


	//   ....[37]....
        /*02e4*/ 	.word	0x00002770
        /*02e8*/ 	.word	0x000000ff
        /*02ec*/ 	.word	0x00000000
        /*02f0*/ 	.short	0x010a
        /*02f2*/ 	.byte	0x08
	.zero		1


	//   ....[38]....
        /*02f4*/ 	.word	0x00002db0
        /*02f8*/ 	.word	0x00000004
        /*02fc*/ 	.word	0x00000000
        /*0300*/ 	.short	0x0101
        /*0302*/ 	.byte	0x3f
	.zero		1


	//   ....[39]....
        /*0304*/ 	.word	0x00003430
        /*0308*/ 	.word	0x00000000
        /*030c*/ 	.word	0x00000000
        /*0310*/ 	.short	0x0101
        /*0312*/ 	.byte	0x3f
	.zero		1


	//   ....[40]....
        /*0314*/ 	.word	0x00004070
        /*0318*/ 	.word	0x00000014
        /*031c*/ 	.word	0x000000c0
        /*0320*/ 	.short	0x010a
        /*0322*/ 	.byte	0x3f
	.zero		1


	//   ....[41]....
        /*0324*/ 	.word	0x000043a0
        /*0328*/ 	.word	0x00000009
        /*032c*/ 	.word	0x00000000
        /*0330*/ 	.short	0x0101
        /*0332*/ 	.byte	0x3f
	.zero		1


	//   ....[42]....
        /*0334*/ 	.word	0x00004b20
        /*0338*/ 	.word	0x00000015
        /*033c*/ 	.word	0x000000c0
        /*0340*/ 	.short	0x010a
        /*0342*/ 	.byte	0x3f
	.zero		1


	//   ....[43]....
        /*0344*/ 	.word	0x00004d50
        /*0348*/ 	.word	0x0000000c
        /*034c*/ 	.word	0x00000000
        /*0350*/ 	.short	0x0101
        /*0352*/ 	.byte	0x3f
	.zero		1


	//   ....[44]....
        /*0354*/ 	.word	0x000053f0
        /*0358*/ 	.word	0x0000000f
        /*035c*/ 	.word	0x000000c0
        /*0360*/ 	.short	0x010a
        /*0362*/ 	.byte	0x3f
	.zero		1


	//   ....[45]....
        /*0364*/ 	.word	0x00005620
        /*0368*/ 	.word	0x0000000c
        /*036c*/ 	.word	0x00000000
        /*0370*/ 	.short	0x0101
        /*0372*/ 	.byte	0x3f
	.zero		1


	//   ....[46]....
        /*0374*/ 	.word	0x00005cc0
        /*0378*/ 	.word	0x0000000d
        /*037c*/ 	.word	0x000000c0
        /*0380*/ 	.short	0x010a
        /*0382*/ 	.byte	0x3f
	.zero		1


	//   ....[47]....
        /*0384*/ 	.word	0x00005f10
        /*0388*/ 	.word	0x0000000b
        /*038c*/ 	.word	0x00000000
        /*0390*/ 	.short	0x0101
        /*0392*/ 	.byte	0x3f
	.zero		1


	//   ....[48]....
        /*0394*/ 	.word	0x000071c0
        /*0398*/ 	.word	0x000000ff
        /*039c*/ 	.word	0x00000108
        /*03a0*/ 	.short	0x010a
        /*03a2*/ 	.byte	0x04
	.zero		1


	//   ....[49]....
        /*03a4*/ 	.word	0x000075d0
        /*03a8*/ 	.word	0x000000ff
        /*03ac*/ 	.word	0x000000e0
        /*03b0*/ 	.short	0x010a
        /*03b2*/ 	.byte	0x05
	.zero		1


	//   ....[50]....
        /*03b4*/ 	.word	0x000076c0
        /*03b8*/ 	.word	0x000000ff
        /*03bc*/ 	.word	0x000000c0
        /*03c0*/ 	.short	0x010b
        /*03c2*/ 	.byte	0x05
	.zero		1


	//   ....[51]....
        /*03c4*/ 	.word	0x00007720
        /*03c8*/ 	.word	0x000000ff
        /*03cc*/ 	.word	0x00000000
        /*03d0*/ 	.short	0x0101
        /*03d2*/ 	.byte	0x04
	.zero		1


	//   ....[52]....
        /*03d4*/ 	.word	0x00007750
        /*03d8*/ 	.word	0x000000ff
        /*03dc*/ 	.word	0x000000e8
        /*03e0*/ 	.short	0x010a
        /*03e2*/ 	.byte	0x05
	.zero		1


	//   ....[53]....
        /*03e4*/ 	.word	0x00007860
        /*03e8*/ 	.word	0x000000ff
        /*03ec*/ 	.word	0x000000c8
        /*03f0*/ 	.short	0x010b
        /*03f2*/ 	.byte	0x05
	.zero		1


	//   ....[54]....
        /*03f4*/ 	.word	0x000078c0
        /*03f8*/ 	.word	0x000000ff
        /*03fc*/ 	.word	0x00000000
        /*0400*/ 	.short	0x0101
        /*0402*/ 	.byte	0x04
	.zero		1


	//   ....[55]....
        /*0404*/ 	.word	0x000078f0
        /*0408*/ 	.word	0x000000ff
        /*040c*/ 	.word	0x000000f0
        /*0410*/ 	.short	0x010a
        /*0412*/ 	.byte	0x05
	.zero		1


	//   ....[56]....
        /*0414*/ 	.word	0x00007a00
        /*0418*/ 	.word	0x000000ff
        /*041c*/ 	.word	0x000000d0
        /*0420*/ 	.short	0x010b
        /*0422*/ 	.byte	0x05
	.zero		1


	//   ....[57]....
        /*0424*/ 	.word	0x00007a60
        /*0428*/ 	.word	0x000000ff
        /*042c*/ 	.word	0x00000000
        /*0430*/ 	.short	0x0101
        /*0432*/ 	.byte	0x04
	.zero		1


	//   ....[58]....
        /*0434*/ 	.word	0x00007a90
        /*0438*/ 	.word	0x000000ff
        /*043c*/ 	.word	0x000000f8
        /*0440*/ 	.short	0x010a
        /*0442*/ 	.byte	0x05
	.zero		1


	//   ....[59]....
        /*0444*/ 	.word	0x00007ba0
        /*0448*/ 	.word	0x000000ff
        /*044c*/ 	.word	0x000000d8
        /*0450*/ 	.short	0x010b
        /*0452*/ 	.byte	0x05
	.zero		1


	//   ....[60]....
        /*0454*/ 	.word	0x00007c90
        /*0458*/ 	.word	0x000000ff
        /*045c*/ 	.word	0x00000000
        /*0460*/ 	.short	0x0101
        /*0462*/ 	.byte	0x04
	.zero		1


	//   ....[61]....
        /*0464*/ 	.word	0x000082e0
        /*0468*/ 	.word	0x00000003
        /*046c*/ 	.word	0x000000e0
        /*0470*/ 	.short	0x010a
        /*0472*/ 	.byte	0x3f
	.zero		1


	//   ....[62]....
        /*0474*/ 	.word	0x00008320
        /*0478*/ 	.word	0x00000003
        /*047c*/ 	.word	0x000000e8
        /*0480*/ 	.short	0x010a
        /*0482*/ 	.byte	0x3f
	.zero		1


	//   ....[63]....
        /*0484*/ 	.word	0x00008360
        /*0488*/ 	.word	0x00000003
        /*048c*/ 	.word	0x000000f0
        /*0490*/ 	.short	0x010a
        /*0492*/ 	.byte	0x3f
	.zero		1


	//   ....[64]....
        /*0494*/ 	.word	0x000083b0
        /*0498*/ 	.word	0x00000003
        /*049c*/ 	.word	0x000000f8
        /*04a0*/ 	.short	0x010a
        /*04a2*/ 	.byte	0x3f
	.zero		1


	//   ....[65]....
        /*04a4*/ 	.word	0x00008700
        /*04a8*/ 	.word	0x0000000e
        /*04ac*/ 	.word	0x00000060
        /*04b0*/ 	.short	0x010a
        /*04b2*/ 	.byte	0x3f
	.zero		1


	//   ....[66]....
        /*04b4*/ 	.word	0x00008a50
        /*04b8*/ 	.word	0x00000006
        /*04bc*/ 	.word	0x00000108
        /*04c0*/ 	.short	0x0101
        /*04c2*/ 	.byte	0x3f
	.zero		1


	//   ....[67]....
        /*04c4*/ 	.word	0x000091b0
        /*04c8*/ 	.word	0x00000007
        /*04cc*/ 	.word	0x00000000
        /*04d0*/ 	.short	0x010a
        /*04d2*/ 	.byte	0x3f
	.zero		1


	//   ....[68]....
        /*04d4*/ 	.word	0x00009230
        /*04d8*/ 	.word	0x00000009
        /*04dc*/ 	.word	0x00000000
        /*04e0*/ 	.short	0x010a
        /*04e2*/ 	.byte	0x3f
	.zero		1


	//   ....[69]....
        /*04e4*/ 	.word	0x000092c0
        /*04e8*/ 	.word	0x00000006
        /*04ec*/ 	.word	0x00000000
        /*04f0*/ 	.short	0x010a
        /*04f2*/ 	.byte	0x3f
	.zero		1


	//   ....[70]....
        /*04f4*/ 	.word	0x00009350
        /*04f8*/ 	.word	0x00000009
        /*04fc*/ 	.word	0x00000000
        /*0500*/ 	.short	0x010a
        /*0502*/ 	.byte	0x3f
	.zero		1


	//   ....[71]....
        /*0504*/ 	.word	0x000093e0
        /*0508*/ 	.word	0x00000006
        /*050c*/ 	.word	0x00000000
        /*0510*/ 	.short	0x010a
        /*0512*/ 	.byte	0x3f
	.zero		1


	//   ....[72]....
        /*0514*/ 	.word	0x00009470
        /*0518*/ 	.word	0x00000009
        /*051c*/ 	.word	0x00000000
        /*0520*/ 	.short	0x010a
        /*0522*/ 	.byte	0x3f
	.zero		1


	//   ....[73]....
        /*0524*/ 	.word	0x00009500
        /*0528*/ 	.word	0x00000006
        /*052c*/ 	.word	0x00000000
        /*0530*/ 	.short	0x010a
        /*0532*/ 	.byte	0x3f
	.zero		1


	//   ....[74]....
        /*0534*/ 	.word	0x00009590
        /*0538*/ 	.word	0x00000009
        /*053c*/ 	.word	0x00000000
        /*0540*/ 	.short	0x010a
        /*0542*/ 	.byte	0x3f
	.zero		1


	//   ....[75]....
        /*0544*/ 	.word	0x00009620
        /*0548*/ 	.word	0x00000006
        /*054c*/ 	.word	0x00000000
        /*0550*/ 	.short	0x010a
        /*0552*/ 	.byte	0x3f
	.zero		1


	//   ....[76]....
        /*0554*/ 	.word	0x000096b0
        /*0558*/ 	.word	0x00000009
        /*055c*/ 	.word	0x00000000
        /*0560*/ 	.short	0x010a
        /*0562*/ 	.byte	0x3f
	.zero		1


	//   ....[77]....
        /*0564*/ 	.word	0x00009740
        /*0568*/ 	.word	0x00000006
        /*056c*/ 	.word	0x00000000
        /*0570*/ 	.short	0x010a
        /*0572*/ 	.byte	0x3f
	.zero		1


	//   ....[78]....
        /*0574*/ 	.word	0x000097d0
        /*0578*/ 	.word	0x00000003
        /*057c*/ 	.word	0x00000000
        /*0580*/ 	.short	0x010a
        /*0582*/ 	.byte	0x3f
	.zero		1


	//   ....[79]....
        /*0584*/ 	.word	0x00009840
        /*0588*/ 	.word	0x00000003
        /*058c*/ 	.word	0x00000000
        /*0590*/ 	.short	0x010a
        /*0592*/ 	.byte	0x3f
	.zero		1


	//   ....[80]....
        /*0594*/ 	.word	0x000098a0
        /*0598*/ 	.word	0x00000005
        /*059c*/ 	.word	0x00000000
        /*05a0*/ 	.short	0x010a
        /*05a2*/ 	.byte	0x3f
	.zero		1


	//   ....[81]....
        /*05a4*/ 	.word	0x000098f0
        /*05a8*/ 	.word	0x00000014
        /*05ac*/ 	.word	0x000000c0
        /*05b0*/ 	.short	0x010a
        /*05b2*/ 	.byte	0x3f
	.zero		1


	//   ....[82]....
        /*05b4*/ 	.word	0x00009940
        /*05b8*/ 	.word	0x00000015
        /*05bc*/ 	.word	0x000000c0
        /*05c0*/ 	.short	0x010a
        /*05c2*/ 	.byte	0x3f
	.zero		1


	//   ....[83]....
        /*05c4*/ 	.word	0x00009990
        /*05c8*/ 	.word	0x0000000f
        /*05cc*/ 	.word	0x000000c0
        /*05d0*/ 	.short	0x010a
        /*05d2*/ 	.byte	0x3f
	.zero		1


	//   ....[84]....
        /*05d4*/ 	.word	0x000099e0
        /*05d8*/ 	.word	0x0000000d
        /*05dc*/ 	.word	0x000000c0
        /*05e0*/ 	.short	0x010a
        /*05e2*/ 	.byte	0x3f
	.zero		1


	//   ....[85]....
        /*05e4*/ 	.word	0x00009a40
        /*05e8*/ 	.word	0x00000004
        /*05ec*/ 	.word	0x00000108
        /*05f0*/ 	.short	0x010a
        /*05f2*/ 	.byte	0x3f
	.zero		1


	//   ....[86]....
        /*05f4*/ 	.word	0x00009aa0
        /*05f8*/ 	.word	0x00000005
        /*05fc*/ 	.word	0x000000e0
        /*0600*/ 	.short	0x010a
        /*0602*/ 	.byte	0x3f
	.zero		1


	//   ....[87]....
        /*0604*/ 	.word	0x00009b00
        /*0608*/ 	.word	0x00000005
        /*060c*/ 	.word	0x000000e8
        /*0610*/ 	.short	0x010a
        /*0612*/ 	.byte	0x3f
	.zero		1


	//   ....[88]....
        /*0614*/ 	.word	0x00009b60
        /*0618*/ 	.word	0x00000005
        /*061c*/ 	.word	0x000000f0
        /*0620*/ 	.short	0x010a
        /*0622*/ 	.byte	0x3f
	.zero		1


	//   ....[89]....
        /*0624*/ 	.word	0x00009bc0
        /*0628*/ 	.word	0x00000005
        /*062c*/ 	.word	0x000000f8
        /*0630*/ 	.short	0x010a
        /*0632*/ 	.byte	0x3f
	.zero		1


	//   ....[90]....
        /*0634*/ 	.word	0x00009c10
        /*0638*/ 	.word	0x00000003
        /*063c*/ 	.word	0x000000e0
        /*0640*/ 	.short	0x010a
        /*0642*/ 	.byte	0x3f
	.zero		1


	//   ....[91]....
        /*0644*/ 	.word	0x00009c60
        /*0648*/ 	.word	0x00000003
        /*064c*/ 	.word	0x000000e8
        /*0650*/ 	.short	0x010a
        /*0652*/ 	.byte	0x3f
	.zero		1


	//   ....[92]....
        /*0654*/ 	.word	0x00009cb0
        /*0658*/ 	.word	0x00000003
        /*065c*/ 	.word	0x000000f0
        /*0660*/ 	.short	0x010a
        /*0662*/ 	.byte	0x3f
	.zero		1


	//   ....[93]....
        /*0664*/ 	.word	0x00009d80
        /*0668*/ 	.word	0x0000000e
        /*066c*/ 	.word	0x00000060
        /*0670*/ 	.short	0x010a
        /*0672*/ 	.byte	0x3f
	.zero		1


	//   ....[94]....
        /*0674*/ 	.word	0x00009e50
        /*0678*/ 	.word	0x00000007
        /*067c*/ 	.word	0x00000000
        /*0680*/ 	.short	0x010a
        /*0682*/ 	.byte	0x3f
	.zero		1


	//   ....[95]....
        /*0684*/ 	.word	0x00009ea0
        /*0688*/ 	.word	0x00000009
        /*068c*/ 	.word	0x00000000
        /*0690*/ 	.short	0x010a
        /*0692*/ 	.byte	0x3f
	.zero		1


	//   ....[96]....
        /*0694*/ 	.word	0x00009ef0
        /*0698*/ 	.word	0x00000006
        /*069c*/ 	.word	0x00000000
        /*06a0*/ 	.short	0x010a
        /*06a2*/ 	.byte	0x3f
	.zero		1


	//   ....[97]....
        /*06a4*/ 	.word	0x00009f40
        /*06a8*/ 	.word	0x00000009
        /*06ac*/ 	.word	0x00000000
        /*06b0*/ 	.short	0x010a
        /*06b2*/ 	.byte	0x3f
	.zero		1


	//   ....[98]....
        /*06b4*/ 	.word	0x00009f90
        /*06b8*/ 	.word	0x00000006
        /*06bc*/ 	.word	0x00000000
        /*06c0*/ 	.short	0x010a
        /*06c2*/ 	.byte	0x3f
	.zero		1


	//   ....[99]....
        /*06c4*/ 	.word	0x00009fe0
        /*06c8*/ 	.word	0x00000009
        /*06cc*/ 	.word	0x00000000
        /*06d0*/ 	.short	0x010a
        /*06d2*/ 	.byte	0x3f
	.zero		1


	//   ....[100]....
        /*06d4*/ 	.word	0x0000a030
        /*06d8*/ 	.word	0x00000006
        /*06dc*/ 	.word	0x00000000
        /*06e0*/ 	.short	0x010a
        /*06e2*/ 	.byte	0x3f
	.zero		1


	//   ....[101]....
        /*06e4*/ 	.word	0x0000a080
        /*06e8*/ 	.word	0x00000009
        /*06ec*/ 	.word	0x00000000
        /*06f0*/ 	.short	0x010a
        /*06f2*/ 	.byte	0x3f
	.zero		1


	//   ....[102]....
        /*06f4*/ 	.word	0x0000a0d0
        /*06f8*/ 	.word	0x00000006
        /*06fc*/ 	.word	0x00000000
        /*0700*/ 	.short	0x010a
        /*0702*/ 	.byte	0x3f
	.zero		1


	//   ....[103]....
        /*0704*/ 	.word	0x0000a120
        /*0708*/ 	.word	0x00000009
        /*070c*/ 	.word	0x00000000
        /*0710*/ 	.short	0x010a
        /*0712*/ 	.byte	0x3f
	.zero		1


	//   ....[104]....
        /*0714*/ 	.word	0x0000a170
        /*0718*/ 	.word	0x00000006
        /*071c*/ 	.word	0x00000000
        /*0720*/ 	.short	0x010a
        /*0722*/ 	.byte	0x3f
	.zero		1


	//----- nvinfo : EIATTR_NUM_MBARRIERS
	.align		4
.L_36:
        /*0724*/ 	.byte	0x03, 0x38
        /*0726*/ 	.short	0x0022


	//----- nvinfo : EIATTR_EXIT_INSTR_OFFSETS
	.align		4
        /*0728*/ 	.byte	0x04, 0x1c
        /*072a*/ 	.short	(.L_38 - .L_37)


	//   ....[0]....
.L_37:
        /*072c*/ 	.word	0x00000f90


	//   ....[1]....
        /*0730*/ 	.word	0x000016f0


	//   ....[2]....
        /*0734*/ 	.word	0x00006bc0


	//   ....[3]....
        /*0738*/ 	.word	0x00007120


	//   ....[4]....
        /*073c*/ 	.word	0x00007150


	//   ....[5]....
        /*0740*/ 	.word	0x00008400


	//   ....[6]....
        /*0744*/ 	.word	0x00009820


	//----- nvinfo : EIATTR_MAX_THREADS
	.align		4
.L_38:
        /*0748*/ 	.byte	0x04, 0x05
        /*074a*/ 	.short	(.L_40 - .L_39)
.L_39:
        /*074c*/ 	.word	0x00000180
        /*0750*/ 	.word	0x00000001
        /*0754*/ 	.word	0x00000001


	//----- nvinfo : EIATTR_CRS_STACK_SIZE
	.align		4
.L_40:
        /*0758*/ 	.byte	0x04, 0x1e
        /*075a*/ 	.short	(.L_42 - .L_41)
.L_41:
        /*075c*/ 	.word	0x00000000


	//----- nvinfo : EIATTR_CBANK_PARAM_SIZE
	.align		4
.L_42:
        /*0760*/ 	.byte	0x03, 0x19
        /*0762*/ 	.short	0x0770


	//----- nvinfo : EIATTR_PARAM_CBANK
	.align		4
        /*0764*/ 	.byte	0x04, 0x0a
        /*0766*/ 	.short	(.L_44 - .L_43)
	.align		4
.L_43:
        /*0768*/ 	.word	index@(.nv.constant0._ZN7cutlass13device_kernelINS_4gemm6kernel13GemmUniversalIN4cute5tupleIJiiiiEEENS1_10collective13CollectiveMmaINS1_37MainloopSm90TmaGmmaWarpSpecializedFP8ILi12ENS5_IJNS4_1CILi2EEENSA_ILi1EEESC_EEENS1_35KernelTmaWarpSpecializedCooperativeEEENS5_IJNSA_ILi128EEESG_NSA_ILi64EEEEEENS_12float_e4m3_tENS5_IJlSC_lEEESJ_SK_NS4_8TiledMMAINS4_8MMA_AtomIJNS4_4SM904GMMA31MMA_64x128x32_F32E4M3E4M3_SS_TNILNSO_7ScaleInE1ELSQ_1EEEEEENS4_6LayoutISD_NS5_IJSC_NSA_ILi0EEESU_EEEEENS5_IJNS4_10UnderscoreESX_SX_EEEEENS4_13SM90_TMA_LOADENS4_14ComposedLayoutINS4_7SwizzleILi2ELi4ELi3EEENS4_18smem_ptr_flag_bitsILi8EEENST_INS5_IJNSA_ILi8EEESH_EEENS5_IJSH_SC_EEEEEEEvNS4_8identityENS4_23SM90_TMA_LOAD_MULTICASTES1A_vS1B_EENS_8epilogue10collective18CollectiveEpilogueINS1E_22Sm90TmaWarpSpecializedILi4ELi2ELi16ELb0ELb0EEEJSI_NS5_IJSG_NSA_ILi32EEEEEESJ_SK_SJ_SK_NS1E_6fusion15FusionCallbacksIS1I_NS1L_23LinCombPerRowBiasEltActINS1E_6thread4ReLuESJ_fSJ_SJ_fLi16ELNS_15FloatRoundStyleE2EEESI_S1K_JEEES10_NS11_INS12_ILi1ELi4ELi3EEES15_NST_INS5_IJS16_S1J_EEENS5_IJS1J_SC_EEEEEEENS4_39AutoVectorizingCopyWithAssumedAlignmentILi128EEENS4_14SM90_TMA_STOREES1X_S1Z_NS4_9Copy_AtomIJNS4_17SM90_U32x4_STSM_NENS_6half_tEEEEvEEEvvEEEEvNT_6ParamsE)
        /*076c*/ 	.short	0x0210
        /*076e*/ 	.short	0x0770


	//----- nvinfo : EIATTR_SW_WAR
	.align		4
.L_44:
        /*0770*/ 	.byte	0x04, 0x36
        /*0772*/ 	.short	(.L_46 - .L_45)
.L_45:
        /*0774*/ 	.word	0x00000008
.L_46:


//--------------------- .nv.callgraph             --------------------------
	.section	.nv.callgraph,"",@"SHT_CUDA_CALLGRAPH"
	.align	4
	.sectionentsize	8
	.align		4
        /*0000*/ 	.word	0x00000000
	.align		4
        /*0004*/ 	.word	0xffffffff
	.align		4
        /*0008*/ 	.word	index@(_ZN7cutlass13device_kernelINS_4gemm6kernel13GemmUniversalIN4cute5tupleIJiiiiEEENS1_10collective13CollectiveMmaINS1_37MainloopSm90TmaGmmaWarpSpecializedFP8ILi12ENS5_IJNS4_1CILi2EEENSA_ILi1EEESC_EEENS1_35KernelTmaWarpSpecializedCooperativeEEENS5_IJNSA_ILi128EEESG_NSA_ILi64EEEEEENS_12float_e4m3_tENS5_IJlSC_lEEESJ_SK_NS4_8TiledMMAINS4_8MMA_AtomIJNS4_4SM904GMMA31MMA_64x128x32_F32E4M3E4M3_SS_TNILNSO_7ScaleInE1ELSQ_1EEEEEENS4_6LayoutISD_NS5_IJSC_NSA_ILi0EEESU_EEEEENS5_IJNS4_10UnderscoreESX_SX_EEEEENS4_13SM90_TMA_LOADENS4_14ComposedLayoutINS4_7SwizzleILi2ELi4ELi3EEENS4_18smem_ptr_flag_bitsILi8EEENST_INS5_IJNSA_ILi8EEESH_EEENS5_IJSH_SC_EEEEEEEvNS4_8identityENS4_23SM90_TMA_LOAD_MULTICASTES1A_vS1B_EENS_8epilogue10collective18CollectiveEpilogueINS1E_22Sm90TmaWarpSpecializedILi4ELi2ELi16ELb0ELb0EEEJSI_NS5_IJSG_NSA_ILi32EEEEEESJ_SK_SJ_SK_NS1E_6fusion15FusionCallbacksIS1I_NS1L_23LinCombPerRowBiasEltActINS1E_6thread4ReLuESJ_fSJ_SJ_fLi16ELNS_15FloatRoundStyleE2EEESI_S1K_JEEES10_NS11_INS12_ILi1ELi4ELi3EEES15_NST_INS5_IJS16_S1J_EEENS5_IJS1J_SC_EEEEEEENS4_39AutoVectorizingCopyWithAssumedAlignmentILi128EEENS4_14SM90_TMA_STOREES1X_S1Z_NS4_9Copy_AtomIJNS4_17SM90_U32x4_STSM_NENS_6half_tEEEEvEEEvvEEEEvNT_6ParamsE)
	.align		4
        /*000c*/ 	.word	index@(__assertfail)
	.align		4
        /*0010*/ 	.word	0x00000000
	.align		4
        /*0014*/ 	.word	0xfffffffe
	.align		4
        /*0018*/ 	.word	0x00000000
	.align		4
        /*001c*/ 	.word	0xfffffffd
	.align		4
        /*0020*/ 	.word	0x00000000
	.align		4
        /*0024*/ 	.word	0xfffffffc


//--------------------- .nv.constant4             --------------------------
	.section	.nv.constant4,"a",@progbits
	.align	8
	.align		8
.nv.constant4:
        /*0000*/ 	.dword	__assertfail
	.align		8
        /*0008*/ 	.dword	__unnamed_1
	.align		8
        /*0010*/ 	.dword	__unnamed_2
	.align		8
        /*0018*/ 	.dword	_ZN39_INTERNAL_8c404117_4_k_cu_921c5952_31434cuda3std3__45__cpo5beginE
	.align		8
        /*0020*/ 	.dword	_ZN39_INTERNAL_8c404117_4_k_cu_921c5952_31434cuda3std3__45__cpo3endE
	.align		8
        /*0028*/ 	.dword	_ZN39_INTERNAL_8c404117_4_k_cu_921c5952_31434cuda3std3__45__cpo6cbeginE
	.align		8
        /*0030*/ 	.dword	_ZN39_INTERNAL_8c404117_4_k_cu_921c5952_31434cuda3std3__45__cpo4cendE
	.align		8
        /*0038*/ 	.dword	_ZN39_INTERNAL_8c404117_4_k_cu_921c5952_31434cuda3std3__441_GLOBAL__N__8c404117_4_k_cu_921c5952_31436ignoreE
	.align		8
        /*0040*/ 	.dword	_ZN39_INTERNAL_8c404117_4_k_cu_921c5952_31434cuda3std3__419piecewise_constructE
	.align		8
        /*0048*/ 	.dword	_ZN39_INTERNAL_8c404117_4_k_cu_921c5952_31434cuda3std3__48in_placeE
	.align		8
        /*0050*/ 	.dword	_ZN39_INTERNAL_8c404117_4_k_cu_921c5952_31434cuda3std6ranges3__45__cpo4swapE
	.align		8
        /*0058*/ 	.dword	_ZN39_INTERNAL_8c404117_4_k_cu_921c5952_31434cuda3std6ranges3__45__cpo9iter_moveE
	.align		8
        /*0060*/ 	.dword	_ZN39_INTERNAL_8c404117_4_k_cu_921c5952_31434cute7productE
	.align		8
        /*0068*/ 	.dword	_ZN39_INTERNAL_8c404117_4_k_cu_921c5952_31434cute1_E
	.align		8
        /*0070*/ 	.dword	$str$24
	.align		8
        /*0078*/ 	.dword	$str$25


//--------------------- .text._ZN7cutlass13device_kernelINS_4gemm6kernel13GemmUniversalIN4cute5tupleIJiiiiEEENS1_10collective13CollectiveMmaINS1_37MainloopSm90TmaGmmaWarpSpecializedFP8ILi12ENS5_IJNS4_1CILi2EEENSA_ILi1EEESC_EEENS1_35KernelTmaWarpSpecializedCooperativeEEENS5_IJNSA_ILi128EEESG_NSA_ILi64EEEEEENS_12float_e4m3_tENS5_IJlSC_lEEESJ_SK_NS4_8TiledMMAINS4_8MMA_AtomIJNS4_4SM904GMMA31MMA_64x128x32_F32E4M3E4M3_SS_TNILNSO_7ScaleInE1ELSQ_1EEEEEENS4_6LayoutISD_NS5_IJSC_NSA_ILi0EEESU_EEEEENS5_IJNS4_10UnderscoreESX_SX_EEEEENS4_13SM90_TMA_LOADENS4_14ComposedLayoutINS4_7SwizzleILi2ELi4ELi3EEENS4_18smem_ptr_flag_bitsILi8EEENST_INS5_IJNSA_ILi8EEESH_EEENS5_IJSH_SC_EEEEEEEvNS4_8identityENS4_23SM90_TMA_LOAD_MULTICASTES1A_vS1B_EENS_8epilogue10collective18CollectiveEpilogueINS1E_22Sm90TmaWarpSpecializedILi4ELi2ELi16ELb0ELb0EEEJSI_NS5_IJSG_NSA_ILi32EEEEEESJ_SK_SJ_SK_NS1E_6fusion15FusionCallbacksIS1I_NS1L_23LinCombPerRowBiasEltActINS1E_6thread4ReLuESJ_fSJ_SJ_fLi16ELNS_15FloatRoundStyleE2EEESI_S1K_JEEES10_NS11_INS12_ILi1ELi4ELi3EEES15_NST_INS5_IJS16_S1J_EEENS5_IJS1J_SC_EEEEEEENS4_39AutoVectorizingCopyWithAssumedAlignmentILi128EEENS4_14SM90_TMA_STOREES1X_S1Z_NS4_9Copy_AtomIJNS4_17SM90_U32x4_STSM_NENS_6half_tEEEEvEEEvvEEEEvNT_6ParamsE --------------------------
	.section	.text._ZN7cutlass13device_kernelINS_4gemm6kernel13GemmUniversalIN4cute5tupleIJiiiiEEENS1_10collective13CollectiveMmaINS1_37MainloopSm90TmaGmmaWarpSpecializedFP8ILi12ENS5_IJNS4_1CILi2EEENSA_ILi1EEESC_EEENS1_35KernelTmaWarpSpecializedCooperativeEEENS5_IJNSA_ILi128EEESG_NSA_ILi64EEEEEENS_12float_e4m3_tENS5_IJlSC_lEEESJ_SK_NS4_8TiledMMAINS4_8MMA_AtomIJNS4_4SM904GMMA31MMA_64x128x32_F32E4M3E4M3_SS_TNILNSO_7ScaleInE1ELSQ_1EEEEEENS4_6LayoutISD_NS5_IJSC_NSA_ILi0EEESU_EEEEENS5_IJNS4_10UnderscoreESX_SX_EEEEENS4_13SM90_TMA_LOADENS4_14ComposedLayoutINS4_7SwizzleILi2ELi4ELi3EEENS4_18smem_ptr_flag_bitsILi8EEENST_INS5_IJNSA_ILi8EEESH_EEENS5_IJSH_SC_EEEEEEEvNS4_8identityENS4_23SM90_TMA_LOAD_MULTICASTES1A_vS1B_EENS_8epilogue10collective18CollectiveEpilogueINS1E_22Sm90TmaWarpSpecializedILi4ELi2ELi16ELb0ELb0EEEJSI_NS5_IJSG_NSA_ILi32EEEEEESJ_SK_SJ_SK_NS1E_6fusion15FusionCallbacksIS1I_NS1L_23LinCombPerRowBiasEltActINS1E_6thread4ReLuESJ_fSJ_SJ_fLi16ELNS_15FloatRoundStyleE2EEESI_S1K_JEEES10_NS11_INS12_ILi1ELi4ELi3EEES15_NST_INS5_IJS16_S1J_EEENS5_IJS1J_SC_EEEEEEENS4_39AutoVectorizingCopyWithAssumedAlignmentILi128EEENS4_14SM90_TMA_STOREES1X_S1Z_NS4_9Copy_AtomIJNS4_17SM90_U32x4_STSM_NENS_6half_tEEEEvEEEvvEEEEvNT_6ParamsE,"ax",@progbits
	.align	128
.text._ZN7cutlass13device_kernelINS_4gemm6kernel13GemmUniversalIN4cute5tupleIJiiiiEEENS1_10collective13CollectiveMmaINS1_37MainloopSm90TmaGmmaWarpSpecializedFP8ILi12ENS5_IJNS4_1CILi2EEENSA_ILi1EEESC_EEENS1_35KernelTmaWarpSpecializedCooperativeEEENS5_IJNSA_ILi128EEESG_NSA_ILi64EEEEEENS_12float_e4m3_tENS5_IJlSC_lEEESJ_SK_NS4_8TiledMMAINS4_8MMA_AtomIJNS4_4SM904GMMA31MMA_64x128x32_F32E4M3E4M3_SS_TNILNSO_7ScaleInE1ELSQ_1EEEEEENS4_6LayoutISD_NS5_IJSC_NSA_ILi0EEESU_EEEEENS5_IJNS4_10UnderscoreESX_SX_EEEEENS4_13SM90_TMA_LOADENS4_14ComposedLayoutINS4_7SwizzleILi2ELi4ELi3EEENS4_18smem_ptr_flag_bitsILi8EEENST_INS5_IJNSA_ILi8EEESH_EEENS5_IJSH_SC_EEEEEEEvNS4_8identityENS4_23SM90_TMA_LOAD_MULTICASTES1A_vS1B_EENS_8epilogue10collective18CollectiveEpilogueINS1E_22Sm90TmaWarpSpecializedILi4ELi2ELi16ELb0ELb0EEEJSI_NS5_IJSG_NSA_ILi32EEEEEESJ_SK_SJ_SK_NS1E_6fusion15FusionCallbacksIS1I_NS1L_23LinCombPerRowBiasEltActINS1E_6thread4ReLuESJ_fSJ_SJ_fLi16ELNS_15FloatRoundStyleE2EEESI_S1K_JEEES10_NS11_INS12_ILi1ELi4ELi3EEES15_NST_INS5_IJS16_S1J_EEENS5_IJS1J_SC_EEEEEEENS4_39AutoVectorizingCopyWithAssumedAlignmentILi128EEENS4_14SM90_TMA_STOREES1X_S1Z_NS4_9Copy_AtomIJNS4_17SM90_U32x4_STSM_NENS_6half_tEEEEvEEEvvEEEEvNT_6ParamsE:
        .type           _ZN7cutlass13device_kernelINS_4gemm6kernel13GemmUniversalIN4cute5tupleIJiiiiEEENS1_10collective13CollectiveMmaINS1_37MainloopSm90TmaGmmaWarpSpecializedFP8ILi12ENS5_IJNS4_1CILi2EEENSA_ILi1EEESC_EEENS1_35KernelTmaWarpSpecializedCooperativeEEENS5_IJNSA_ILi128EEESG_NSA_ILi64EEEEEENS_12float_e4m3_tENS5_IJlSC_lEEESJ_SK_NS4_8TiledMMAINS4_8MMA_AtomIJNS4_4SM904GMMA31MMA_64x128x32_F32E4M3E4M3_SS_TNILNSO_7ScaleInE1ELSQ_1EEEEEENS4_6LayoutISD_NS5_IJSC_NSA_ILi0EEESU_EEEEENS5_IJNS4_10UnderscoreESX_SX_EEEEENS4_13SM90_TMA_LOADENS4_14ComposedLayoutINS4_7SwizzleILi2ELi4ELi3EEENS4_18smem_ptr_flag_bitsILi8EEENST_INS5_IJNSA_ILi8EEESH_EEENS5_IJSH_SC_EEEEEEEvNS4_8identityENS4_23SM90_TMA_LOAD_MULTICASTES1A_vS1B_EENS_8epilogue10collective18CollectiveEpilogueINS1E_22Sm90TmaWarpSpecializedILi4ELi2ELi16ELb0ELb0EEEJSI_NS5_IJSG_NSA_ILi32EEEEEESJ_SK_SJ_SK_NS1E_6fusion15FusionCallbacksIS1I_NS1L_23LinCombPerRowBiasEltActINS1E_6thread4ReLuESJ_fSJ_SJ_fLi16ELNS_15FloatRoundStyleE2EEESI_S1K_JEEES10_NS11_INS12_ILi1ELi4ELi3EEES15_NST_INS5_IJS16_S1J_EEENS5_IJS1J_SC_EEEEEEENS4_39AutoVectorizingCopyWithAssumedAlignmentILi128EEENS4_14SM90_TMA_STOREES1X_S1Z_NS4_9Copy_AtomIJNS4_17SM90_U32x4_STSM_NENS_6half_tEEEEvEEEvvEEEEvNT_6ParamsE,@function
        .size           _ZN7cutlass13device_kernelINS_4gemm6kernel13GemmUniversalIN4cute5tupleIJiiiiEEENS1_10collective13CollectiveMmaINS1_37MainloopSm90TmaGmmaWarpSpecializedFP8ILi12ENS5_IJNS4_1CILi2EEENSA_ILi1EEESC_EEENS1_35KernelTmaWarpSpecializedCooperativeEEENS5_IJNSA_ILi128EEESG_NSA_ILi64EEEEEENS_12float_e4m3_tENS5_IJlSC_lEEESJ_SK_NS4_8TiledMMAINS4_8MMA_AtomIJNS4_4SM904GMMA31MMA_64x128x32_F32E4M3E4M3_SS_TNILNSO_7ScaleInE1ELSQ_1EEEEEENS4_6LayoutISD_NS5_IJSC_NSA_ILi0EEESU_EEEEENS5_IJNS4_10UnderscoreESX_SX_EEEEENS4_13SM90_TMA_LOADENS4_14ComposedLayoutINS4_7SwizzleILi2ELi4ELi3EEENS4_18smem_ptr_flag_bitsILi8EEENST_INS5_IJNSA_ILi8EEESH_EEENS5_IJSH_SC_EEEEEEEvNS4_8identityENS4_23SM90_TMA_LOAD_MULTICASTES1A_vS1B_EENS_8epilogue10collective18CollectiveEpilogueINS1E_22Sm90TmaWarpSpecializedILi4ELi2ELi16ELb0ELb0EEEJSI_NS5_IJSG_NSA_ILi32EEEEEESJ_SK_SJ_SK_NS1E_6fusion15FusionCallbacksIS1I_NS1L_23LinCombPerRowBiasEltActINS1E_6thread4ReLuESJ_fSJ_SJ_fLi16ELNS_15FloatRoundStyleE2EEESI_S1K_JEEES10_NS11_INS12_ILi1ELi4ELi3EEES15_NST_INS5_IJS16_S1J_EEENS5_IJS1J_SC_EEEEEEENS4_39AutoVectorizingCopyWithAssumedAlignmentILi128EEENS4_14SM90_TMA_STOREES1X_S1Z_NS4_9Copy_AtomIJNS4_17SM90_U32x4_STSM_NENS_6half_tEEEEvEEEvvEEEEvNT_6ParamsE,(.L_x_211 - _ZN7cutlass13device_kernelINS_4gemm6kernel13GemmUniversalIN4cute5tupleIJiiiiEEENS1_10collective13CollectiveMmaINS1_37MainloopSm90TmaGmmaWarpSpecializedFP8ILi12ENS5_IJNS4_1CILi2EEENSA_ILi1EEESC_EEENS1_35KernelTmaWarpSpecializedCooperativeEEENS5_IJNSA_ILi128EEESG_NSA_ILi64EEEEEENS_12float_e4m3_tENS5_IJlSC_lEEESJ_SK_NS4_8TiledMMAINS4_8MMA_AtomIJNS4_4SM904GMMA31MMA_64x128x32_F32E4M3E4M3_SS_TNILNSO_7ScaleInE1ELSQ_1EEEEEENS4_6LayoutISD_NS5_IJSC_NSA_ILi0EEESU_EEEEENS5_IJNS4_10UnderscoreESX_SX_EEEEENS4_13SM90_TMA_LOADENS4_14ComposedLayoutINS4_7SwizzleILi2ELi4ELi3EEENS4_18smem_ptr_flag_bitsILi8EEENST_INS5_IJNSA_ILi8EEESH_EEENS5_IJSH_SC_EEEEEEEvNS4_8identityENS4_23SM90_TMA_LOAD_MULTICASTES1A_vS1B_EENS_8epilogue10collective18CollectiveEpilogueINS1E_22Sm90TmaWarpSpecializedILi4ELi2ELi16ELb0ELb0EEEJSI_NS5_IJSG_NSA_ILi32EEEEEESJ_SK_SJ_SK_NS1E_6fusion15FusionCallbacksIS1I_NS1L_23LinCombPerRowBiasEltActINS1E_6thread4ReLuESJ_fSJ_SJ_fLi16ELNS_15FloatRoundStyleE2EEESI_S1K_JEEES10_NS11_INS12_ILi1ELi4ELi3EEES15_NST_INS5_IJS16_S1J_EEENS5_IJS1J_SC_EEEEEEENS4_39AutoVectorizingCopyWithAssumedAlignmentILi128EEENS4_14SM90_TMA_STOREES1X_S1Z_NS4_9Copy_AtomIJNS4_17SM90_U32x4_STSM_NENS_6half_tEEEEvEEEvvEEEEvNT_6ParamsE)
        .other          _ZN7cutlass13device_kernelINS_4gemm6kernel13GemmUniversalIN4cute5tupleIJiiiiEEENS1_10collective13CollectiveMmaINS1_37MainloopSm90TmaGmmaWarpSpecializedFP8ILi12ENS5_IJNS4_1CILi2EEENSA_ILi1EEESC_EEENS1_35KernelTmaWarpSpecializedCooperativeEEENS5_IJNSA_ILi128EEESG_NSA_ILi64EEEEEENS_12float_e4m3_tENS5_IJlSC_lEEESJ_SK_NS4_8TiledMMAINS4_8MMA_AtomIJNS4_4SM904GMMA31MMA_64x128x32_F32E4M3E4M3_SS_TNILNSO_7ScaleInE1ELSQ_1EEEEEENS4_6LayoutISD_NS5_IJSC_NSA_ILi0EEESU_EEEEENS5_IJNS4_10UnderscoreESX_SX_EEEEENS4_13SM90_TMA_LOADENS4_14ComposedLayoutINS4_7SwizzleILi2ELi4ELi3EEENS4_18smem_ptr_flag_bitsILi8EEENST_INS5_IJNSA_ILi8EEESH_EEENS5_IJSH_SC_EEEEEEEvNS4_8identityENS4_23SM90_TMA_LOAD_MULTICASTES1A_vS1B_EENS_8epilogue10collective18CollectiveEpilogueINS1E_22Sm90TmaWarpSpecializedILi4ELi2ELi16ELb0ELb0EEEJSI_NS5_IJSG_NSA_ILi32EEEEEESJ_SK_SJ_SK_NS1E_6fusion15FusionCallbacksIS1I_NS1L_23LinCombPerRowBiasEltActINS1E_6thread4ReLuESJ_fSJ_SJ_fLi16ELNS_15FloatRoundStyleE2EEESI_S1K_JEEES10_NS11_INS12_ILi1ELi4ELi3EEES15_NST_INS5_IJS16_S1J_EEENS5_IJS1J_SC_EEEEEEENS4_39AutoVectorizingCopyWithAssumedAlignmentILi128EEENS4_14SM90_TMA_STOREES1X_S1Z_NS4_9Copy_AtomIJNS4_17SM90_U32x4_STSM_NENS_6half_tEEEEvEEEvvEEEEvNT_6ParamsE,@"STO_CUDA_ENTRY STV_DEFAULT"
_ZN7cutlass13device_kernelINS_4gemm6kernel13GemmUniversalIN4cute5tupleIJiiiiEEENS1_10collective13CollectiveMmaINS1_37MainloopSm90TmaGmmaWarpSpecializedFP8ILi12ENS5_IJNS4_1CILi2EEENSA_ILi1EEESC_EEENS1_35KernelTmaWarpSpecializedCooperativeEEENS5_IJNSA_ILi128EEESG_NSA_ILi64EEEEEENS_12float_e4m3_tENS5_IJlSC_lEEESJ_SK_NS4_8TiledMMAINS4_8MMA_AtomIJNS4_4SM904GMMA31MMA_64x128x32_F32E4M3E4M3_SS_TNILNSO_7ScaleInE1ELSQ_1EEEEEENS4_6LayoutISD_NS5_IJSC_NSA_ILi0EEESU_EEEEENS5_IJNS4_10UnderscoreESX_SX_EEEEENS4_13SM90_TMA_LOADENS4_14ComposedLayoutINS4_7SwizzleILi2ELi4ELi3EEENS4_18smem_ptr_flag_bitsILi8EEENST_INS5_IJNSA_ILi8EEESH_EEENS5_IJSH_SC_EEEEEEEvNS4_8identityENS4_23SM90_TMA_LOAD_MULTICASTES1A_vS1B_EENS_8epilogue10collective18CollectiveEpilogueINS1E_22Sm90TmaWarpSpecializedILi4ELi2ELi16ELb0ELb0EEEJSI_NS5_IJSG_NSA_ILi32EEEEEESJ_SK_SJ_SK_NS1E_6fusion15FusionCallbacksIS1I_NS1L_23LinCombPerRowBiasEltActINS1E_6thread4ReLuESJ_fSJ_SJ_fLi16ELNS_15FloatRoundStyleE2EEESI_S1K_JEEES10_NS11_INS12_ILi1ELi4ELi3EEES15_NST_INS5_IJS16_S1J_EEENS5_IJS1J_SC_EEEEEEENS4_39AutoVectorizingCopyWithAssumedAlignmentILi128EEENS4_14SM90_TMA_STOREES1X_S1Z_NS4_9Copy_AtomIJNS4_17SM90_U32x4_STSM_NENS_6half_tEEEEvEEEvvEEEEvNT_6ParamsE:
[----:B------:R-:W1:Y:S01]  /*0000*/  LDC R1, c[0x0][0x28] ;  /* 0x00000a00ff017b82 */ /* 0x000e620000000800 */
[----:B------:R-:W2:Y:S07]  /*0010*/  S2R R18, SR_TID.X ;  /* 0x0000000000127919 */ /* 0x000eae0000002100 */
[----:B------:R-:W3:Y:S01]  /*0020*/  LDC.64 R8, c[0x0][0x588] ;  /* 0x00016200ff087b82 */ /* 0x000ee20000000a00 */
[----:B------:R-:W-:Y:S01]  /*0030*/  ELECT P0, URZ, PT ;  /* 0x00000000003f782f */ /* 0x000fe20003800000 */
[----:B------:R-:W-:Y:S01]  /*0040*/  BSSY B0, `(.L_x_0) ;  /* 0x0000016000007945 */ /* 0x000fe20003800000 */
[----:B--2---:R-:W-:-:S02]  /*0050*/  SHF.R.U32.HI R0, RZ, 0x5, R18 ;  /* 0x00000005ff007819 */ /* 0x004fc40000011612 */
[----:B------:R-:W-:-:S03]  /*0060*/  SHF.R.U32.HI R4, RZ, 0x7, R18 ;  /* 0x00000007ff047819 */ /* 0x000fc60000011612 */
[----:B------:R-:W2:Y:S04]  /*0070*/  SHFL.IDX PT, R3, R0, RZ, 0x1f ;  /* 0x00001fff00037589 */ /* 0x000ea800000e0000 */
[----:B------:R4:W1:Y:S01]  /*0080*/  SHFL.IDX PT, R6, R4, RZ, 0x1f ;  /* 0x00001fff04067589 */ /* 0x00086200000e0000 */
[----:B--2---:R-:W-:Y:S02]  /*0090*/  ISETP.NE.OR P0, PT, R3, RZ, !P0 ;  /* 0x000000ff0300720c */ /* 0x004fe40004705670 */
[----:B------:R-:W-:-:S11]  /*00a0*/  SHF.R.S32.HI R2, RZ, 0x1f, R3 ;  /* 0x0000001fff027819 */ /* 0x000fd60000011403 */
[----:B-1-34-:R-:W-:Y:S05]  /*00b0*/  @P0 BRA `(.L_x_1) ;  /* 0x0000000000380947 */ /* 0x01afea0003800000 */
[----:B------:R-:W-:Y:S02]  /*00c0*/  ULDC.64 UR4, c[0x0][0x198] ;  /* 0x0000660000047ab9 */ /* 0x000fe40000000a00 */
[----:B------:R-:W-:Y:S02]  /*00d0*/  UIADD3 UR6, UP0, UR4, 0xf0, URZ ;  /* 0x000000f004067890 */ /* 0x000fe4000ff1e03f */
[----:B------:R-:W-:Y:S02]  /*00e0*/  UIADD3 UR8, UP1, UR4, 0x1f0, URZ ;  /* 0x000001f004087890 */ /* 0x000fe4000ff3e03f */
[----:B------:R-:W-:Y:S02]  /*00f0*/  UIADD3 UR10, UP2, UR4, 0x3f0, URZ ;  /* 0x000003f0040a7890 */ /* 0x000fe4000ff5e03f */
[----:B------:R-:W-:Y:S02]  /*0100*/  UIADD3 UR4, UP3, UR4, 0x4f0, URZ ;  /* 0x000004f004047890 */ /* 0x000fe4000ff7e03f */
[----:B------:R-:W-:-:S02]  /*0110*/  UIADD3.X UR7, URZ, UR5, URZ, UP0, !UPT ;  /* 0x000000053f077290 */ /* 0x000fc400087fe43f */
[----:B------:R-:W-:Y:S02]  /*0120*/  UIADD3.X UR9, URZ, UR5, URZ, UP1, !UPT ;  /* 0x000000053f097290 */ /* 0x000fe40008ffe43f */
[----:B------:R-:W-:Y:S02]  /*0130*/  UIADD3.X UR11, URZ, UR5, URZ, UP2, !UPT ;  /* 0x000000053f0b7290 */ /* 0x000fe400097fe43f */
[----:B------:R-:W-:-:S03]  /*0140*/  UIADD3.X UR5, URZ, UR5, URZ, UP3, !UPT ;  /* 0x000000053f057290 */ /* 0x000fc60009ffe43f */
[----:B------:R1:W-:Y:S02]  /*0150*/  UTMACCTL.PF [UR6] ;  /* 0x00000000060079b9 */ /* 0x0003e40008040000 */
[----:B------:R1:W-:Y:S02]  /*0160*/  UTMACCTL.PF [UR8] ;  /* 0x00000000080079b9 */ /* 0x0003e40008040000 */
[----:B------:R1:W-:Y:S02]  /*0170*/  UTMACCTL.PF [UR10] ;  /* 0x000000000a0079b9 */ /* 0x0003e40008040000 */
[----:B------:R1:W-:Y:S02]  /*0180*/  UTMACCTL.PF [UR4] ;  /* 0x00000000040079b9 */ /* 0x0003e40008040000 */
[----:B-1----:R-:W-:Y:S01]  /*0190*/  NOP ;  /* 0x0000000000007918 */ /* 0x002fe20000000000 */
.L_x_1:
[----:B------:R-:W-:Y:S05]  /*01a0*/  BSYNC B0 ;  /* 0x0000000000007941 */ /* 0x000fea0003800000 */
.L_x_0:
[----:B------:R-:W-:Y:S01]  /*01b0*/  ULDC.64 UR4, c[0x0][0x590] ;  /* 0x0001640000047ab9 */ /* 0x000fe20000000a00 */
[----:B------:R-:W-:Y:S01]  /*01c0*/  LEA.HI R2, R2, R3, RZ, 0x2 ;  /* 0x0000000302027211 */ /* 0x000fe200078f10ff */
[----:B------:R-:W-:Y:S01]  /*01d0*/  ULDC.64 UR40, c[0x0][0x208] ;  /* 0x0000820000287ab9 */ /* 0x000fe20000000a00 */
[----:B------:R-:W-:Y:S01]  /*01e0*/  ISETP.NE.U32.AND P2, PT, RZ, UR4, PT ;  /* 0x00000004ff007c0c */ /* 0x000fe2000bf45070 */
[----:B------:R-:W-:Y:S01]  /*01f0*/  IMAD.MOV.U32 R4, RZ, RZ, R8 ;  /* 0x000000ffff047224 */ /* 0x000fe200078e0008 */
[----:B------:R-:W-:Y:S01]  /*0200*/  LOP3.LUT R2, R2, 0xfffffffc, RZ, 0xc0, !PT ;  /* 0xfffffffc02027812 */ /* 0x000fe200078ec0ff */
[----:B------:R-:W-:Y:S01]  /*0210*/  IMAD.MOV.U32 R5, RZ, RZ, R9 ;  /* 0x000000ffff057224 */ /* 0x000fe200078e0009 */
[----:B------:R-:W-:-:S03]  /*0220*/  ISETP.NE.AND.EX P3, PT, RZ, UR5, PT, P2 ;  /* 0x00000005ff007c0c */ /* 0x000fc6000bf65320 */
[--C-:B------:R-:W-:Y:S01]  /*0230*/  IMAD.IADD R3, R3, 0x1, -R2.reuse ;  /* 0x0000000103037824 */ /* 0x100fe200078e0a02 */
[----:B------:R-:W-:-:S09]  /*0240*/  PRMT R2, RZ, 0x7610, R2 ;  /* 0x00007610ff027816 */ /* 0x000fd20000000002 */
[----:B------:R-:W-:Y:S05]  /*0250*/  @P3 BRA `(.L_x_2) ;  /* 0x0000000000303947 */ /* 0x000fea0003800000 */
[----:B------:R-:W-:Y:S02]  /*0260*/  ULDC.64 UR6, c[0x0][0x588] ;  /* 0x0001620000067ab9 */ /* 0x000fe40000000a00 */
[----:B------:R-:W-:-:S04]  /*0270*/  ISETP.NE.U32.AND P0, PT, RZ, UR6, PT ;  /* 0x00000006ff007c0c */ /* 0x000fc8000bf05070 */
[----:B------:R-:W-:-:S13]  /*0280*/  ISETP.NE.AND.EX P0, PT, RZ, UR7, PT, P0 ;  /* 0x00000007ff007c0c */ /* 0x000fda000bf05300 */
[----:B------:R-:W-:Y:S05]  /*0290*/  @!P0 BRA `(.L_x_3) ;  /* 0x0000000000108947 */ /* 0x000fea0003800000 */
[----:B------:R-:W2:Y:S02]  /*02a0*/  LDG.E R2, desc[UR40][R4.64] ;  /* 0x0000002804027981 */ /* 0x000ea4000c1e1900 */
[----:B--2---:R-:W-:Y:S01]  /*02b0*/  FSETP.NEU.AND P1, PT, R2, RZ, PT ;  /* 0x000000ff0200720b */ /* 0x004fe20003f2d000 */
[----:B------:R-:W-:Y:S01]  /*02c0*/  IMAD.MOV.U32 R2, RZ, RZ, 0x1 ;  /* 0x00000001ff027424 */ /* 0x000fe200078e00ff */
[----:B------:R-:W-:Y:S11]  /*02d0*/  BRA `(.L_x_2) ;  /* 0x0000000000107947 */ /* 0x000ff60003800000 */
.L_x_3:
[----:B------:R-:W-:Y:S01]  /*02e0*/  ULDC UR6, c[0x0][0x580] ;  /* 0x0001600000067ab9 */ /* 0x000fe20000000800 */
[----:B------:R-:W-:Y:S01]  /*02f0*/  IMAD.MOV.U32 R2, RZ, RZ, 0x1 ;  /* 0x00000001ff027424 */ /* 0x000fe200078e00ff */
[----:B------:R-:W-:Y:S02]  /*0300*/  FSETP.NEU.AND P1, PT, RZ, UR6, PT ;  /* 0x00000006ff007c0b */ /* 0x000fe4000bf2d000 */
[----:B------:R-:W-:-:S11]  /*0310*/  CS2R R4, SRZ ;  /* 0x0000000000047805 */ /* 0x000fd6000001ff00 */
.L_x_2:
[----:B------:R-:W-:Y:S02]  /*0320*/  ISETP.NE.U32.AND P4, PT, R4, RZ, PT ;  /* 0x000000ff0400720c */ /* 0x000fe40003f85070 */
[----:B------:R-:W-:Y:S02]  /*0330*/  ISETP.NE.AND.EX P5, PT, RZ, UR5, PT, P2 ;  /* 0x00000005ff007c0c */ /* 0x000fe4000bfa5320 */
[----:B------:R-:W-:Y:S02]  /*0340*/  ISETP.NE.AND.EX P2, PT, R5, RZ, PT, P4 ;  /* 0x000000ff0500720c */ /* 0x000fe40003f45340 */
[----:B------:R-:W-:-:S11]  /*0350*/  PLOP3.LUT P0, PT, PT, PT, PT, 0x8, 0x0 ;  /* 0x000000000000781c */ /* 0x000fd60003f0e170 */
[----:B------:R-:W-:Y:S05]  /*0360*/  @P2 BRA P5, `(.L_x_4) ;  /* 0x0000000000342947 */ /* 0x000fea0002800000 */
[----:B------:R-:W-:-:S04]  /*0370*/  ISETP.NE.U32.AND P0, PT, RZ, UR4, PT ;  /* 0x00000004ff007c0c */ /* 0x000fc8000bf05070 */
[----:B------:R-:W-:-:S13]  /*0380*/  ISETP.NE.AND.EX P0, PT, RZ, UR5, PT, P0 ;  /* 0x00000005ff007c0c */ /* 0x000fda000bf05300 */
[----:B------:R-:W-:Y:S05]  /*0390*/  @!P0 BRA `(.L_x_5) ;  /* 0x0000000000248947 */ /* 0x000fea0003800000 */
[----:B------:R-:W-:Y:S02]  /*03a0*/  PRMT R2, R2, 0x9910, RZ ;  /* 0x0000991002027816 */ /* 0x000fe400000000ff */
[----:B------:R-:W-:Y:S02]  /*03b0*/  ISETP.NE.U32.AND P0, PT, R4, RZ, PT ;  /* 0x000000ff0400720c */ /* 0x000fe40003f05070 */
[----:B------:R-:W-:Y:S02]  /*03c0*/  ISETP.NE.AND P2, PT, R2, RZ, PT ;  /* 0x000000ff0200720c */ /* 0x000fe40003f45270 */
[----:B------:R-:W-:Y:S02]  /*03d0*/  ISETP.NE.AND.EX P0, PT, R5, RZ, PT, P0 ;  /* 0x000000ff0500720c */ /* 0x000fe40003f05300 */
[----:B------:R-:W-:-:S09]  /*03e0*/  SEL R2, RZ, 0xffffffff, P1 ;  /* 0xffffffffff027807 */ /* 0x000fd20000800000 */
[----:B------:R-:W-:-:S04]  /*03f0*/  @!P2 SEL R2, RZ, 0xffffffff, P0 ;  /* 0xffffffffff02a807 */ /* 0x000fc80000000000 */
[----:B------:R-:W-:-:S04]  /*0400*/  LOP3.LUT R2, R2, 0x1, RZ, 0xc0, !PT ;  /* 0x0000000102027812 */ /* 0x000fc800078ec0ff */
[----:B------:R-:W-:Y:S01]  /*0410*/  ISETP.EQ.U32.AND P0, PT, R2, 0x1, PT ;  /* 0x000000010200780c */ /* 0x000fe20003f02070 */
[----:B------:R-:W-:-:S12]  /*0420*/  BRA `(.L_x_4) ;  /* 0x0000000000047947 */ /* 0x000fd80003800000 */
.L_x_5:
[----:B------:R-:W-:-:S13]  /*0430*/  PLOP3.LUT P0, PT, P1, PT, PT, 0x8, 0x0 ;  /* 0x000000000000781c */ /* 0x000fda0000f0e170 */
.L_x_4:
[----:B------:R-:W1:Y:S02]  /*0440*/  SHFL.IDX PT, R2, R0, RZ, 0x1f ;  /* 0x00001fff00027589 */ /* 0x000e6400000e0000 */
[----:B-1----:R-:W-:-:S13]  /*0450*/  ISETP.NE.AND P1, PT, R2, RZ, PT ;  /* 0x000000ff0200720c */ /* 0x002fda0003f25270 */
[----:B------:R-:W-:Y:S05]  /*0460*/  @P1 BRA `(.L_x_6) ;  /* 0x0000000000a41947 */ /* 0x000fea0003800000 */
[----:B------:R-:W-:Y:S01]  /*0470*/  ELECT P1, URZ, PT ;  /* 0x00000000003f782f */ /* 0x000fe20003820000 */
[----:B------:R-:W-:-:S12]  /*0480*/  BSSY B0, `(.L_x_6) ;  /* 0x0000027000007945 */ /* 0x000fd80003800000 */
[----:B------:R-:W-:Y:S05]  /*0490*/  @!P1 BRA `(.L_x_7) ;  /* 0x0000000000949947 */ /* 0x000fea0003800000 */
[----:B------:R-:W1:Y:S01]  /*04a0*/  S2UR UR8, SR_CgaCtaId ;  /* 0x00000000000879c3 */ /* 0x000e620000008800 */
[----:B------:R-:W-:Y:S01]  /*04b0*/  UMOV UR4, 0x400 ;  /* 0x0000040000047882 */ /* 0x000fe20000000000 */
[----:B------:R-:W-:Y:S01]  /*04c0*/  UMOV UR5, 0x1 ;  /* 0x0000000100057882 */ /* 0x000fe20000000000 */
[----:B------:R-:W-:Y:S02]  /*04d0*/  UMOV UR6, 0x4 ;  /* 0x0000000400067882 */ /* 0x000fe40000000000 */
[----:B------:R-:W-:-:S04]  /*04e0*/  UIADD3 UR6, -UR6, 0x100000, URZ ;  /* 0x0010000006067890 */ /* 0x000fc8000fffe13f */
[----:B------:R-:W-:Y:S02]  /*04f0*/  USHF.L.U32 UR7, UR6, 0xb, URZ ;  /* 0x0000000b06077899 */ /* 0x000fe4000800063f */
[----:B------:R-:W-:Y:S02]  /*0500*/  USHF.L.U32 UR6, UR6, 0x1, URZ ;  /* 0x0000000106067899 */ /* 0x000fe4000800063f */
[----:B-1----:R-:W-:Y:S02]  /*0510*/  ULEA UR8, UR8, UR4, 0x18 ;  /* 0x0000000408087291 */ /* 0x002fe4000f8ec03f */
[----:B------:R-:W-:-:S04]  /*0520*/  UIADD3 UR4, -UR5, 0x100000, URZ ;  /* 0x0010000005047890 */ /* 0x000fc8000fffe13f */
[----:B------:R-:W-:Y:S02]  /*0530*/  USHF.L.U32 UR5, UR4, 0xb, URZ ;  /* 0x0000000b04057899 */ /* 0x000fe4000800063f */
[----:B------:R-:W-:Y:S01]  /*0540*/  USHF.L.U32 UR4, UR4, 0x1, URZ ;  /* 0x0000000104047899 */ /* 0x000fe2000800063f */
[----:B------:R-:W1:Y:S11]  /*0550*/  FENCE.VIEW.ASYNC.S ;  /* 0x00000000000073c6 */ /* 0x000e760000000000 */
[----:B-1----:R1:W2:Y:S01]  /*0560*/  SYNCS.EXCH.64 URZ, [UR8], UR4 ;  /* 0x00000004083f75b2 */ /* 0x0022a20008000100 */
[----:B------:R1:W3:Y:S01]  /*0570*/  SYNCS.EXCH.64 URZ, [UR8+0x60], UR6 ;  /* 0x00006006083f75b2 */ /* 0x0002e20008000100 */
[----:B------:R1:W4:Y:S01]  /*0580*/  SYNCS.EXCH.64 URZ, [UR8+0x8], UR4 ;  /* 0x00000804083f75b2 */ /* 0x0003220008000100 */
[----:B------:R1:W1:Y:S01]  /*0590*/  SYNCS.EXCH.64 URZ, [UR8+0x68], UR6 ;  /* 0x00006806083f75b2 */ /* 0x0002620008000100 */
        /* <DEDUP_REMOVED lines=20> */
[----:B--2---:R-:W-:Y:S01]  /*06e0*/  NOP ;  /* 0x0000000000007918 */ /* 0x004fe20000000000 */
.L_x_7:
[----:B-1----:R-:W-:Y:S05]  /*06f0*/  BSYNC B0 ;  /* 0x0000000000007941 */ /* 0x002fea0003800000 */
.L_x_6:
[----:B------:R-:W1:Y:S01]  /*0700*/  S2UR UR9, SR_CTAID.X ;  /* 0x00000000000979c3 */ /* 0x000e620000002500 */
[----:B------:R-:W2:Y:S01]  /*0710*/  S2R R4, SR_CTAID.Y ;  /* 0x0000000000047919 */ /* 0x000ea20000002600 */
[----:B------:R-:W-:Y:S01]  /*0720*/  ULDC UR4, c[0x0][0x150] ;  /* 0x0000540000047ab9 */ /* 0x000fe20000000800 */
[----:B------:R-:W-:Y:S01]  /*0730*/  NOP ;  /* 0x0000000000007918 */ /* 0x000fe20000000000 */
[----:B------:R-:W5:Y:S04]  /*0740*/  SHFL.IDX PT, R12, R0, RZ, 0x1f ;  /* 0x00001fff000c7589 */ /* 0x000f6800000e0000 */
[----:B------:R-:W3:Y:S01]  /*0750*/  LDC R10, c[0x0][0x144] ;  /* 0x00005100ff0a7b82 */ /* 0x000ee20000000800 */
[----:B-1----:R-:W-:-:S05]  /*0760*/  I2FP.F32.U32 R7, UR9 ;  /* 0x0000000900077c45 */ /* 0x002fca0008201000 */
[----:B------:R-:W-:Y:S01]  /*0770*/  FMUL R11, R7, UR4 ;  /* 0x00000004070b7c20 */ /* 0x000fe20008400000 */
[----:B-----5:R-:W-:Y:S01]  /*0780*/  ISETP.NE.AND P1, PT, R12, RZ, PT ;  /* 0x000000ff0c00720c */ /* 0x020fe20003f25270 */
[----:B------:R-:W-:Y:S01]  /*0790*/  ULDC UR4, c[0x0][0x154] ;  /* 0x0000550000047ab9 */ /* 0x000fe20000000800 */
[----:B------:R-:W-:Y:S02]  /*07a0*/  SHF.R.S32.HI R7, RZ, 0x1f, R18 ;  /* 0x0000001fff077819 */ /* 0x000fe40000011412 */
[----:B--2---:R-:W-:Y:S01]  /*07b0*/  I2FP.F32.U32 R12, R4 ;  /* 0x00000004000c7245 */ /* 0x004fe20000201000 */
[----:B------:R-:W1:Y:S01]  /*07c0*/  F2I.U32.TRUNC.NTZ R11, R11 ;  /* 0x0000000b000b7305 */ /* 0x000e62000020f000 */
[----:B------:R-:W-:-:S03]  /*07d0*/  LEA.HI R7, R7, R18, RZ, 0x7 ;  /* 0x0000001207077211 */ /* 0x000fc600078f38ff */
[----:B------:R-:W-:Y:S01]  /*07e0*/  FMUL R14, R12, UR4 ;  /* 0x000000040c0e7c20 */ /* 0x000fe20008400000 */
[----:B------:R-:W-:Y:S01]  /*07f0*/  LOP3.LUT R7, R7, 0xffffff80, RZ, 0xc0, !PT ;  /* 0xffffff8007077812 */ /* 0x000fe200078ec0ff */
[----:B-1----:R-:W-:-:S04]  /*0800*/  IMAD.MOV R13, RZ, RZ, -R11 ;  /* 0x000000ffff0d7224 */ /* 0x002fc800078e0a0b */
[----:B---3--:R-:W-:Y:S01]  /*0810*/  IMAD R10, R10, R13, UR9 ;  /* 0x000000090a0a7e24 */ /* 0x008fe2000f8e020d */
[----:B------:R-:W-:Y:S06]  /*0820*/  @P1 BRA `(.L_x_8) ;  /* 0x0000000000581947 */ /* 0x000fec0003800000 */
[----:B------:R-:W1:Y:S01]  /*0830*/  S2UR UR5, SR_CgaCtaId ;  /* 0x00000000000579c3 */ /* 0x000e620000008800 */
[----:B------:R-:W-:Y:S01]  /*0840*/  UMOV UR4, 0x400 ;  /* 0x0000040000047882 */ /* 0x000fe20000000000 */
[----:B------:R-:W-:Y:S01]  /*0850*/  UMOV UR6, 0x20 ;  /* 0x0000002000067882 */ /* 0x000fe20000000000 */
[----:B------:R-:W-:Y:S01]  /*0860*/  UMOV UR7, 0x100 ;  /* 0x0000010000077882 */ /* 0x000fe20000000000 */
[----:B------:R-:W-:Y:S01]  /*0870*/  ELECT P1, URZ, PT ;  /* 0x00000000003f782f */ /* 0x000fe20003820000 */
[----:B-1----:R-:W-:Y:S02]  /*0880*/  ULEA UR8, UR5, UR4, 0x18 ;  /* 0x0000000405087291 */ /* 0x002fe4000f8ec03f */
[----:B------:R-:W-:-:S04]  /*0890*/  UIADD3 UR4, -UR6, 0x100000, URZ ;  /* 0x0010000006047890 */ /* 0x000fc8000fffe13f */
[----:B------:R-:W-:Y:S02]  /*08a0*/  USHF.L.U32 UR5, UR4, 0xb, URZ ;  /* 0x0000000b04057899 */ /* 0x000fe4000800063f */
[----:B------:R-:W-:Y:S02]  /*08b0*/  USHF.L.U32 UR4, UR4, 0x1, URZ ;  /* 0x0000000104047899 */ /* 0x000fe4000800063f */
[----:B------:R-:W-:-:S04]  /*08c0*/  UIADD3 UR6, -UR7, 0x100000, URZ ;  /* 0x0010000007067890 */ /* 0x000fc8000fffe13f */
[----:B------:R-:W-:Y:S02]  /*08d0*/  USHF.L.U32 UR7, UR6, 0xb, URZ ;  /* 0x0000000b06077899 */ /* 0x000fe4000800063f */
[----:B------:R-:W-:Y:S01]  /*08e0*/  USHF.L.U32 UR6, UR6, 0x1, URZ ;  /* 0x0000000106067899 */ /* 0x000fe2000800063f */
[----:B------:R-:W1:Y:S03]  /*08f0*/  FENCE.VIEW.ASYNC.S ;  /* 0x00000000000073c6 */ /* 0x000e660000000000 */
[----:B-1----:R1:W2:Y:S08]  /*0900*/  SYNCS.EXCH.64 URZ, [UR8+0xc0], UR4 ;  /* 0x0000c004083f75b2 */ /* 0x0022b00008000100 */
[----:B------:R1:W3:Y:S01]  /*0910*/  SYNCS.EXCH.64 URZ, [UR8+0xe0], UR6 ;  /* 0x0000e006083f75b2 */ /* 0x0002e20008000100 */
[----:B------:R1:W1:Y:S01]  /*0920*/  SYNCS.EXCH.64 URZ, [UR8+0xc8], UR4 ;  /* 0x0000c804083f75b2 */ /* 0x0002620008000100 */
[----:B------:R1:W1:Y:S01]  /*0930*/  SYNCS.EXCH.64 URZ, [UR8+0xe8], UR6 ;  /* 0x0000e806083f75b2 */ /* 0x0002620008000100 */
[----:B------:R1:W1:Y:S01]  /*0940*/  SYNCS.EXCH.64 URZ, [UR8+0xd0], UR4 ;  /* 0x0000d004083f75b2 */ /* 0x0002620008000100 */
[----:B------:R1:W1:Y:S01]  /*0950*/  SYNCS.EXCH.64 URZ, [UR8+0xf0], UR6 ;  /* 0x0000f006083f75b2 */ /* 0x0002620008000100 */
[----:B------:R1:W1:Y:S01]  /*0960*/  SYNCS.EXCH.64 URZ, [UR8+0xd8], UR4 ;  /* 0x0000d804083f75b2 */ /* 0x0002620008000100 */
[----:B------:R1:W1:Y:S01]  /*0970*/  SYNCS.EXCH.64 URZ, [UR8+0xf8], UR6 ;  /* 0x0000f806083f75b2 */ /* 0x0002620008000100 */
[----:B------:R-:W-:Y:S01]  /*0980*/  NOP ;  /* 0x0000000000007918 */ /* 0x000fe20000000000 */
.L_x_8:
[----:B------:R-:W-:Y:S01]  /*0990*/  IADD3 R7, -R7, R18, RZ ;  /* 0x0000001207077210 */ /* 0x000fe20007ffe1ff */
[----:B------:R-:W5:Y:S01]  /*09a0*/  SHFL.IDX PT, R0, R0, RZ, 0x1f ;  /* 0x00001fff00007589 */ /* 0x000f6200000e0000 */
[----:B------:R-:W-:Y:S02]  /*09b0*/  SHF.R.S32.HI R13, RZ, 0x1f, R2 ;  /* 0x0000001fff0d7819 */ /* 0x000fe40000011402 */
[----:B------:R-:W-:Y:S02]  /*09c0*/  ELECT P1, URZ, PT ;  /* 0x00000000003f782f */ /* 0x000fe40003820000 */
[----:B------:R-:W-:Y:S01]  /*09d0*/  SHF.R.S32.HI R12, RZ, 0x1f, R7 ;  /* 0x0000001fff0c7819 */ /* 0x000fe20000011407 */
[----:B------:R-:W4:Y:S01]  /*09e0*/  F2I.U32.TRUNC.NTZ R14, R14 ;  /* 0x0000000e000e7305 */ /* 0x000f22000020f000 */
[----:B------:R-:W-:Y:S01]  /*09f0*/  LEA.HI R13, R13, R2, RZ, 0x2 ;  /* 0x000000020d0d7211 */ /* 0x000fe200078f10ff */
[----:B-1----:R-:W-:Y:S01]  /*0a00*/  UMOV UR4, 0x20 ;  /* 0x0000002000047882 */ /* 0x002fe20000000000 */
[----:B------:R-:W-:Y:S01]  /*0a10*/  LEA.HI R12, R12, R7, RZ, 0x3 ;  /* 0x000000070c0c7211 */ /* 0x000fe200078f18ff */
[----:B------:R-:W-:Y:S01]  /*0a20*/  NOP ;  /* 0x0000000000007918 */ /* 0x000fe20000000000 */
[----:B------:R-:W-:-:S02]  /*0a30*/  LOP3.LUT R13, R13, 0x3ffffffc, RZ, 0xc0, !PT ;  /* 0x3ffffffc0d0d7812 */ /* 0x000fc400078ec0ff */
[--C-:B------:R-:W-:Y:S02]  /*0a40*/  SHF.R.S32.HI R11, RZ, 0x3, R12.reuse ;  /* 0x00000003ff0b7819 */ /* 0x100fe4000001140c */
[----:B------:R-:W-:Y:S01]  /*0a50*/  SHF.R.S32.HI R12, RZ, 0x1f, R12 ;  /* 0x0000001fff0c7819 */ /* 0x000fe2000001140c */
[----:B------:R-:W-:Y:S01]  /*0a60*/  IMAD.IADD R13, R2, 0x1, -R13 ;  /* 0x00000001020d7824 */ /* 0x000fe200078e0a0d */
[C---:B------:R-:W-:Y:S01]  /*0a70*/  ISETP.NE.AND P4, PT, R3.reuse, RZ, PT ;  /* 0x000000ff0300720c */ /* 0x040fe20003f85270 */
[----:B------:R-:W1:Y:S01]  /*0a80*/  LDC R2, c[0x0][0x140] ;  /* 0x00005000ff027b82 */ /* 0x000e620000000800 */
[----:B------:R-:W-:Y:S01]  /*0a90*/  LEA.HI R12, R12, R11, RZ, 0x2 ;  /* 0x0000000b0c0c7211 */ /* 0x000fe200078f10ff */
[----:B----4-:R-:W-:Y:S01]  /*0aa0*/  IMAD.MOV R24, RZ, RZ, -R14 ;  /* 0x000000ffff187224 */ /* 0x010fe200078e0a0e */
[----:B------:R-:W-:Y:S02]  /*0ab0*/  ISETP.EQ.OR P2, PT, R3, 0x3, !P4 ;  /* 0x000000030300780c */ /* 0x000fe40006742670 */
[----:B------:R-:W-:-:S02]  /*0ac0*/  LOP3.LUT R12, R12, 0xfffffffc, RZ, 0xc0, !PT ;  /* 0xfffffffc0c0c7812 */ /* 0x000fc400078ec0ff */
[----:B-----5:R-:W-:Y:S02]  /*0ad0*/  ISETP.NE.OR P1, PT, R0, RZ, !P1 ;  /* 0x000000ff0000720c */ /* 0x020fe40004f25670 */
[----:B------:R-:W-:Y:S01]  /*0ae0*/  ISETP.EQ.AND P2, PT, R6, RZ, P2 ;  /* 0x000000ff0600720c */ /* 0x000fe20001742270 */
[----:B------:R-:W-:Y:S01]  /*0af0*/  IMAD.IADD R12, R11, 0x1, -R12 ;  /* 0x000000010b0c7824 */ /* 0x000fe200078e0a0c */
[----:B------:R-:W-:Y:S01]  /*0b00*/  MOV R22, 0x1 ;  /* 0x0000000100167802 */ /* 0x000fe20000000f00 */
[----:B------:R-:W4:Y:S01]  /*0b10*/  LDC R11, c[0x0][0x148] ;  /* 0x00005200ff0b7b82 */ /* 0x000f220000000800 */
[----:B------:R-:W-:Y:S01]  /*0b20*/  SEL R19, RZ, 0x1, !P2 ;  /* 0x00000001ff137807 */ /* 0x000fe20005000000 */
[----:B------:R-:W-:-:S04]  /*0b30*/  IMAD R12, R13, 0x4, R12 ;  /* 0x000000040d0c7824 */ /* 0x000fc800078e020c */
[C---:B------:R-:W-:Y:S01]  /*0b40*/  IMAD.SHL.U32 R23, R12.reuse, 0x4, RZ ;  /* 0x000000040c177824 */ /* 0x040fe200078e00ff */
[----:B------:R-:W-:Y:S01]  /*0b50*/  LEA.HI R0, R12, R12, RZ, 0x1 ;  /* 0x0000000c0c007211 */ /* 0x000fe200078f08ff */
[----:B------:R-:W-:Y:S01]  /*0b60*/  VOTEU.ALL UP0, P1 ;  /* 0x00000000003f7886 */ /* 0x000fe20000800000 */
[----:B------:R-:W-:Y:S02]  /*0b70*/  VOTEU.ALL UP1, P1 ;  /* 0x00000000003f7886 */ /* 0x000fe40000820000 */
[----:B------:R-:W-:Y:S02]  /*0b80*/  LOP3.LUT R13, R0, 0xfffffffe, RZ, 0xc0, !PT ;  /* 0xfffffffe000d7812 */ /* 0x000fe400078ec0ff */
[----:B------:R-:W5:Y:S01]  /*0b90*/  @!UP0 S2UR UR7, SR_CgaCtaId ;  /* 0x00000000000789c3 */ /* 0x000f620000008800 */
[C---:B------:R-:W-:Y:S01]  /*0ba0*/  LOP3.LUT R23, R12.reuse, 0xc, R23, 0x78, !PT ;  /* 0x0000000c0c177812 */ /* 0x040fe200078e7817 */
[----:B------:R-:W-:Y:S01]  /*0bb0*/  @!UP0 UMOV UR6, 0x400 ;  /* 0x0000040000068882 */ /* 0x000fe20000000000 */
[----:B------:R-:W-:Y:S01]  /*0bc0*/  IMAD.IADD R13, R12, 0x1, -R13 ;  /* 0x000000010c0d7824 */ /* 0x000fe200078e0a0d */
[----:B------:R-:W-:-:S04]  /*0bd0*/  @!UP0 UIADD3 UR4, -UR4, 0x100000, URZ ;  /* 0x0010000004048890 */ /* 0x000fc8000fffe13f */
[----:B------:R-:W-:Y:S02]  /*0be0*/  @!UP0 USHF.L.U32 UR5, UR4, 0xb, URZ ;  /* 0x0000000b04058899 */ /* 0x000fe4000800063f */
[----:B------:R-:W-:Y:S01]  /*0bf0*/  @!UP0 USHF.L.U32 UR4, UR4, 0x1, URZ ;  /* 0x0000000104048899 */ /* 0x000fe2000800063f */
[----:B-1----:R-:W-:Y:S01]  /*0c00*/  ISETP.EQ.U32.AND P2, PT, R2, 0x1, PT ;  /* 0x000000010200780c */ /* 0x002fe20003f42070 */
[----:B------:R-:W-:Y:S01]  /*0c10*/  VIADD R12, R6, 0xffffffff ;  /* 0xffffffff060c7836 */ /* 0x000fe20000000000 */
[----:B------:R-:W-:Y:S01]  /*0c20*/  ISETP.NE.AND P5, PT, R13, R10, PT ;  /* 0x0000000a0d00720c */ /* 0x000fe20003fa5270 */
[----:B----4-:R-:W-:-:S12]  /*0c30*/  IMAD R13, R11, R24, R4 ;  /* 0x000000180b0d7224 */ /* 0x010fd800078e0204 */
[----:B------:R-:W-:Y:S01]  /*0c40*/  @P5 LEA.HI R0, R23, R23, RZ, 0x1 ;  /* 0x0000001717005211 */ /* 0x000fe200078f08ff */
[----:B-----5:R-:W-:-:S03]  /*0c50*/  @!UP0 ULEA UR6, UR7, UR6, 0x18 ;  /* 0x0000000607068291 */ /* 0x020fc6000f8ec03f */
[----:B------:R-:W-:Y:S01]  /*0c60*/  @P5 SHF.R.S32.HI R0, RZ, 0x1, R0 ;  /* 0x00000001ff005819 */ /* 0x000fe20000011400 */
[----:B------:R-:W-:Y:S01]  /*0c70*/  VOTEU.ALL UP0, P1 ;  /* 0x00000000003f7886 */ /* 0x000fe20000800000 */
[----:B------:R-:W-:Y:S02]  /*0c80*/  LOP3.LUT P1, RZ, R7, 0x7, RZ, 0xc0, !PT ;  /* 0x0000000707ff7812 */ /* 0x000fe4000782c0ff */
[----:B------:R-:W-:Y:S02]  /*0c90*/  @P5 ISETP.NE.AND P6, PT, R0, R13, PT ;  /* 0x0000000d0000520c */ /* 0x000fe40003fc5270 */
[----:B------:R-:W-:Y:S02]  /*0ca0*/  ISETP.LT.U32.AND P1, PT, R23, 0x2, !P1 ;  /* 0x000000021700780c */ /* 0x000fe40004f21070 */
[----:B------:R-:W-:Y:S02]  /*0cb0*/  @P5 SEL R22, RZ, 0x1, P6 ;  /* 0x00000001ff165807 */ /* 0x000fe40003000000 */
[----:B------:R-:W-:Y:S01]  /*0cc0*/  ISETP.NE.AND P5, PT, R6, RZ, PT ;  /* 0x000000ff0600720c */ /* 0x000fe20003fa5270 */
[----:B------:R-:W1:Y:S02]  /*0cd0*/  FENCE.VIEW.ASYNC.S ;  /* 0x00000000000073c6 */ /* 0x000e640000000000 */
[----:B-1----:R1:W4:Y:S01]  /*0ce0*/  @!UP0 SYNCS.EXCH.64 URZ, [UR6+0x100], UR4 ;  /* 0x00010004063f85b2 */ /* 0x0023220008000100 */
[----:B------:R-:W-:-:S02]  /*0cf0*/  SEL R7, RZ, 0x1, !P1 ;  /* 0x00000001ff077807 */ /* 0x000fc40004800000 */
[----:B------:R-:W-:Y:S02]  /*0d00*/  ISETP.EQ.AND P6, PT, R3, 0x2, !P5 ;  /* 0x000000020300780c */ /* 0x000fe40006fc2270 */
[----:B------:R-:W-:Y:S02]  /*0d10*/  ISETP.GE.U32.AND P1, PT, R12, 0x2, PT ;  /* 0x000000020c00780c */ /* 0x000fe40003f26070 */
[----:B------:R-:W-:Y:S02]  /*0d20*/  SEL R0, RZ, 0x1, !P6 ;  /* 0x00000001ff007807 */ /* 0x000fe40007000000 */
[----:B------:R-:W-:Y:S02]  /*0d30*/  LOP3.LUT R22, R22, R7, RZ, 0xc0, !PT ;  /* 0x0000000716167212 */ /* 0x000fe400078ec0ff */
[----:B------:R-:W-:Y:S02]  /*0d40*/  SEL R0, R0, 0x2, P1 ;  /* 0x0000000200007807 */ /* 0x000fe40000800000 */
[----:B------:R-:W-:Y:S01]  /*0d50*/  SEL R19, R19, 0x2, P1 ;  /* 0x0000000213137807 */ /* 0x000fe20000800000 */
[----:B------:R1:W1:Y:S01]  /*0d60*/  @!UP1 SYNCS.EXCH.64 URZ, [UR6+0x108], UR4 ;  /* 0x00010804063f95b2 */ /* 0x0002620008000100 */
[----:B------:R-:W-:Y:S01]  /*0d70*/  NOP ;  /* 0x0000000000007918 */ /* 0x000fe20000000000 */
[----:B------:R-:W-:Y:S05]  /*0d80*/  @!P2 BRA `(.L_x_9) ;  /* 0x000000000008a947 */ /* 0x000fea0003800000 */
[----:B-1234-:R-:W-:Y:S01]  /*0d90*/  UCGABAR_ARV ;  /* 0x00000000000079c7 */ /* 0x01efe20008000000 */
[----:B------:R-:W-:Y:S05]  /*0da0*/  BRA `(.L_x_10) ;  /* 0x0000000000047947 */ /* 0x000fea0003800000 */
.L_x_9:
[----:B-1234-:R-:W-:Y:S01]  /*0db0*/  NOP ;  /* 0x0000000000007918 */ /* 0x01efe20000000000 */
.L_x_10:
[----:B------:R-:W1:Y:S01]  /*0dc0*/  LDC R2, c[0x0][0x904] ;  /* 0x00024100ff027b82 */ /* 0x000e620000000800 */
[----:B------:R-:W-:Y:S02]  /*0dd0*/  IMAD.U32 R6, RZ, RZ, UR9 ;  /* 0x00000009ff067e24 */ /* 0x000fe4000f8e00ff */
[----:B------:R-:W-:Y:S01]  /*0de0*/  IMAD.MOV.U32 R7, RZ, RZ, RZ ;  /* 0x000000ffff077224 */ /* 0x000fe200078e00ff */
[----:B-1----:R-:W-:-:S04]  /*0df0*/  ISETP.NE.AND P1, PT, R2, 0x1, PT ;  /* 0x000000010200780c */ /* 0x002fc80003f25270 */
[----:B------:R-:W-:-:S09]  /*0e00*/  P2R R5, PR, RZ, 0x2 ;  /* 0x00000002ff057803 */ /* 0x000fd20000000000 */
[----:B------:R-:W1:Y:S01]  /*0e10*/  @P1 LDC R17, c[0x0][0x10] ;  /* 0x00000400ff111b82 */ /* 0x000e620000000800 */
[----:B------:R-:W-:Y:S02]  /*0e20*/  @P1 IMAD.MOV.U32 R5, RZ, RZ, RZ ;  /* 0x000000ffff051224 */ /* 0x000fe400078e00ff */
[----:B------:R-:W-:-:S05]  /*0e30*/  @P1 IMAD.MOV.U32 R15, RZ, RZ, RZ ;  /* 0x000000ffff0f1224 */ /* 0x000fca00078e00ff */
[----:B------:R-:W2:Y:S01]  /*0e40*/  @!P1 LDC R13, c[0x0][0xc] ;  /* 0x00000300ff0d9b82 */ /* 0x000ea20000000800 */
[----:B------:R-:W-:Y:S01]  /*0e50*/  ULDC UR4, c[0x0][0xc] ;  /* 0x0000030000047ab9 */ /* 0x000fe20000000800 */
[----:B------:R-:W-:Y:S01]  /*0e60*/  ULDC UR5, c[0x0][0x10] ;  /* 0x0000040000057ab9 */ /* 0x000fe20000000800 */
[----:B------:R-:W-:Y:S01]  /*0e70*/  ULDC UR6, c[0x0][0x14] ;  /* 0x0000050000067ab9 */ /* 0x000fe20000000800 */
[----:B------:R-:W-:-:S04]  /*0e80*/  UIMAD.WIDE.U32 UR4, UR4, UR5, URZ ;  /* 0x00000005040472a5 */ /* 0x000fc8000f8e003f */
[----:B------:R-:W-:Y:S02]  /*0e90*/  UIMAD.WIDE.U32 UR38, UR4, UR6, URZ ;  /* 0x00000006042672a5 */ /* 0x000fe4000f8e003f */
[----:B------:R-:W-:-:S04]  /*0ea0*/  UIMAD UR37, UR5, UR6, URZ ;  /* 0x00000006052572a4 */ /* 0x000fc8000f8e023f */
[----:B------:R-:W-:Y:S01]  /*0eb0*/  UIADD3 UR37, UR39, UR37, URZ ;  /* 0x0000002527257290 */ /* 0x000fe2000fffe03f */
[----:B-1----:R-:W-:-:S04]  /*0ec0*/  @P1 IMAD.WIDE.U32 R16, R17, UR9, R4 ;  /* 0x0000000911101c25 */ /* 0x002fc8000f8e0004 */
[----:B------:R-:W-:Y:S02]  /*0ed0*/  @P1 IMAD.IADD R17, R17, 0x1, R15 ;  /* 0x0000000111111824 */ /* 0x000fe400078e020f */
[----:B--2---:R-:W-:-:S04]  /*0ee0*/  @!P1 IMAD.WIDE.U32 R6, R4, R13, R6 ;  /* 0x0000000d04069225 */ /* 0x004fc800078e0006 */
[----:B------:R-:W-:Y:S01]  /*0ef0*/  @!P1 IMAD.MOV.U32 R17, RZ, RZ, R7 ;  /* 0x000000ffff119224 */ /* 0x000fe200078e0007 */
[----:B------:R-:W-:Y:S01]  /*0f00*/  @!P1 MOV R16, R6 ;  /* 0x0000000600109202 */ /* 0x000fe20000000f00 */
[----:B------:R-:W-:Y:S06]  /*0f10*/  @!P2 BRA `(.L_x_11) ;  /* 0x00000000000ca947 */ /* 0x000fec0003800000 */
[----:B------:R-:W-:Y:S01]  /*0f20*/  UCGABAR_WAIT ;  /* 0x0000000000007dc7 */ /* 0x000fe20008000000 */
[----:B------:R-:W-:Y:S01]  /*0f30*/  CCTL.IVALL ;  /* 0x00000000ff00798f */ /* 0x000fe20002000000 */
[----:B------:R-:W-:Y:S05]  /*0f40*/  BRA `(.L_x_12) ;  /* 0x0000000000047947 */ /* 0x000fea0003800000 */
.L_x_11:
[----:B------:R-:W-:Y:S06]  /*0f50*/  BAR.SYNC.DEFER_BLOCKING 0x0 ;  /* 0x0000000000007b1d */ /* 0x000fec0000010000 */
.L_x_12:
[----:B------:R-:W1:Y:S01]  /*0f60*/  S2UR UR36, SR_CgaCtaId ;  /* 0x00000000002479c3 */ /* 0x000e620000008800 */
[----:B------:R-:W-:Y:S05]  /*0f70*/  @!P5 BRA `(.L_x_13) ;  /* 0x0000005c0014d947 */ /* 0x000fea0003800000 */
[----:B------:R-:W-:-:S13]  /*0f80*/  ISETP.GT.U32.AND P0, PT, R12, 0x1, PT ;  /* 0x000000010c00780c */ /* 0x000fda0003f04070 */
[----:B-1----:R-:W-:Y:S05]  /*0f90*/  @P0 EXIT ;  /* 0x000000000000094d */ /* 0x002fea0003800000 */
[----:B------:R-:W-:Y:S01]  /*0fa0*/  ULDC.64 UR4, c[0x0][0x8f8] ;  /* 0x00023e0000047ab9 */ /* 0x000fe20000000a00 */
[----:B------:R-:W-:Y:S01]  /*0fb0*/  UMOV UR47, 0xffffffff ;  /* 0xffffffff002f7882 */ /* 0x000fe20000000000 */
[----:B------:R-:W-:Y:S01]  /*0fc0*/  ISETP.GE.U32.AND P0, PT, R16, UR4, PT ;  /* 0x0000000410007c0c */ /* 0x000fe2000bf06070 */
[----:B------:R-:W-:Y:S01]  /*0fd0*/  IMAD.MOV.U32 R89, RZ, RZ, -0x1 ;  /* 0xffffffffff597424 */ /* 0x000fe200078e00ff */
[----:B------:R-:W-:Y:S01]  /*0fe0*/  PRMT R90, RZ, 0x7610, R90 ;  /* 0x00007610ff5a7816 */ /* 0x000fe2000000005a */
[----:B------:R-:W-:Y:S01]  /*0ff0*/  IMAD.MOV.U32 R88, RZ, RZ, -0x1 ;  /* 0xffffffffff587424 */ /* 0x000fe200078e00ff */
[----:B------:R-:W-:Y:S02]  /*1000*/  ISETP.GE.U32.AND.EX P0, PT, R17, UR5, PT, P0 ;  /* 0x0000000511007c0c */ /* 0x000fe4000bf06100 */
[----:B------:R-:W-:-:S11]  /*1010*/  PRMT R3, RZ, 0x7610, R3 ;  /* 0x00007610ff037816 */ /* 0x000fd60000000003 */
[----:B------:R-:W-:Y:S05]  /*1020*/  @P0 BRA `(.L_x_14) ;  /* 0x00000004002c0947 */ /* 0x000fea0003800000 */
[----:B------:R-:W1:Y:S01]  /*1030*/  LDC.64 R20, c[0x0][0x8d0] ;  /* 0x00023400ff147b82 */ /* 0x000e620000000a00 */
[----:B------:R-:W-:Y:S02]  /*1040*/  IMAD.MOV.U32 R6, RZ, RZ, R16 ;  /* 0x000000ffff067224 */ /* 0x000fe400078e0010 */
[----:B------:R-:W-:-:S05]  /*1050*/  IMAD.MOV.U32 R7, RZ, RZ, R17 ;  /* 0x000000ffff077224 */ /* 0x000fca00078e0011 */
[----:B------:R-:W2:Y:S08]  /*1060*/  LDC R14, c[0x0][0x8d8] ;  /* 0x00023600ff0e7b82 */ /* 0x000eb00000000800 */
[----:B------:R-:W3:Y:S01]  /*1070*/  LDC.64 R26, c[0x0][0x8c8] ;  /* 0x00023200ff1a7b82 */ /* 0x000ee20000000a00 */
[----:B-1----:R-:W-:-:S04]  /*1080*/  ISETP.NE.U32.AND P0, PT, R20, RZ, PT ;  /* 0x000000ff1400720c */ /* 0x002fc80003f05070 */
[----:B------:R-:W-:-:S13]  /*1090*/  ISETP.NE.AND.EX P0, PT, R21, RZ, PT, P0 ;  /* 0x000000ff1500720c */ /* 0x000fda0003f05300 */
[----:B--23--:R-:W-:Y:S05]  /*10a0*/  @!P0 BRA `(.L_x_15) ;  /* 0x0000000000288947 */ /* 0x00cfea0003800000 */
[----:B------:R-:W1:Y:S02]  /*10b0*/  LDC R3, c[0x0][0x8dc] ;  /* 0x00023700ff037b82 */ /* 0x000e640000000800 */
[----:B-1----:R-:W-:-:S05]  /*10c0*/  IADD3 R3, P0, R16, R3, RZ ;  /* 0x0000000310037210 */ /* 0x002fca0007f1e0ff */
[----:B------:R-:W-:-:S04]  /*10d0*/  IMAD.X R15, RZ, RZ, R17, P0 ;  /* 0x000000ffff0f7224 */ /* 0x000fc800000e0611 */
[----:B------:R-:W-:-:S04]  /*10e0*/  IMAD.WIDE.U32 R6, R15, R20, RZ ;  /* 0x000000140f067225 */ /* 0x000fc800078e00ff */
[----:B------:R-:W-:-:S04]  /*10f0*/  IMAD.WIDE.U32 R8, P0, R3, R21, R6 ;  /* 0x0000001503087225 */ /* 0x000fc80007800006 */
[----:B------:R-:W-:Y:S01]  /*1100*/  IMAD.WIDE.U32 R6, R3, R20, RZ ;  /* 0x0000001403067225 */ /* 0x000fe200078e00ff */
[----:B------:R-:W-:-:S03]  /*1110*/  IADD3.X R13, RZ, RZ, RZ, P0, !PT ;  /* 0x000000ffff0d7210 */ /* 0x000fc600007fe4ff */
[----:B------:R-:W-:Y:S01]  /*1120*/  IMAD.MOV.U32 R12, RZ, RZ, R9 ;  /* 0x000000ffff0c7224 */ /* 0x000fe200078e0009 */
[----:B------:R-:W-:-:S05]  /*1130*/  IADD3 RZ, P0, R7, R8, RZ ;  /* 0x0000000807ff7210 */ /* 0x000fca0007f1e0ff */
[----:B------:R-:W-:-:S08]  /*1140*/  IMAD.WIDE.U32.X R6, R15, R21, R12, P0 ;  /* 0x000000150f067225 */ /* 0x000fd000000e040c */
.L_x_15:
[----:B------:R-:W1:Y:S01]  /*1150*/  LDC.64 R28, c[0x0][0x8e8] ;  /* 0x00023a00ff1c7b82 */ /* 0x000e620000000a00 */
[-CC-:B------:R-:W-:Y:S01]  /*1160*/  SHF.R.U64 R30, R6, R14.reuse, R7.reuse ;  /* 0x0000000e061e7219 */ /* 0x180fe20000001207 */
[----:B------:R-:W-:Y:S01]  /*1170*/  IMAD.MOV.U32 R31, RZ, RZ, 0x1 ;  /* 0x00000001ff1f7424 */ /* 0x000fe200078e00ff */
[----:B------:R-:W-:Y:S02]  /*1180*/  SHF.R.U32.HI R3, RZ, R14, R7 ;  /* 0x0000000eff037219 */ /* 0x000fe40000011607 */
[----:B------:R-:W-:-:S03]  /*1190*/  IADD3 R5, P0, RZ, -R30, RZ ;  /* 0x8000001eff057210 */ /* 0x000fc60007f1e0ff */
[----:B------:R-:W2:Y:S02]  /*11a0*/  LDC R12, c[0x0][0x8c0] ;  /* 0x00023000ff0c7b82 */ /* 0x000ea40000000800 */
[----:B------:R-:W-:Y:S02]  /*11b0*/  IMAD.X R3, RZ, RZ, ~R3, P0 ;  /* 0x000000ffff037224 */ /* 0x000fe400000e0e03 */
[----:B------:R-:W-:-:S04]  /*11c0*/  IMAD.WIDE.U32 R6, R5, R26, R16 ;  /* 0x0000001a05067225 */ /* 0x000fc800078e0010 */
[----:B------:R-:W3:Y:S01]  /*11d0*/  LDC R9, c[0x0][0x8b0] ;  /* 0x00022c00ff097b82 */ /* 0x000ee20000000800 */
[----:B------:R-:W-:-:S04]  /*11e0*/  IMAD R8, R3, R26, RZ ;  /* 0x0000001a03087224 */ /* 0x000fc800078e02ff */
[----:B------:R-:W-:Y:S02]  /*11f0*/  IMAD R3, R5, R27, R8 ;  /* 0x0000001b05037224 */ /* 0x000fe400078e0208 */
[----:B------:R-:W-:Y:S01]  /*1200*/  IMAD R27, R11, R24, R4 ;  /* 0x000000180b1b7224 */ /* 0x000fe200078e0204 */
[----:B------:R-:W4:Y:S01]  /*1210*/  LDC R20, c[0x0][0x900] ;  /* 0x00024000ff147b82 */ /* 0x000f220000000800 */
[----:B------:R-:W-:Y:S01]  /*1220*/  IMAD.IADD R3, R7, 0x1, R3 ;  /* 0x0000000107037824 */ /* 0x000fe200078e0203 */
[----:B-1----:R-:W-:-:S04]  /*1230*/  ISETP.NE.U32.AND P0, PT, R28, RZ, PT ;  /* 0x000000ff1c00720c */ /* 0x002fc80003f05070 */
[----:B------:R-:W-:Y:S02]  /*1240*/  ISETP.NE.AND.EX P0, PT, R29, RZ, PT, P0 ;  /* 0x000000ff1d00720c */ /* 0x000fe40003f05300 */
[----:B------:R-:W1:Y:S01]  /*1250*/  LDC R14, c[0x0][0x8a8] ;  /* 0x00022a00ff0e7b82 */ /* 0x000e620000000800 */
[-CC-:B--2---:R-:W-:Y:S02]  /*1260*/  SHF.R.U64 R15, R6, R12.reuse, R3.reuse ;  /* 0x0000000c060f7219 */ /* 0x184fe40000001203 */
[----:B------:R-:W-:Y:S01]  /*1270*/  SHF.R.U32.HI R6, RZ, R12, R3 ;  /* 0x0000000cff067219 */ /* 0x000fe20000011603 */
[----:B------:R-:W-:-:S04]  /*1280*/  IMAD.MOV.U32 R3, RZ, RZ, -0x1 ;  /* 0xffffffffff037424 */ /* 0x000fc800078e00ff */
[----:B------:R-:W2:Y:S01]  /*1290*/  LDC R21, c[0x0][0x8f0] ;  /* 0x00023c00ff157b82 */ /* 0x000ea20000000800 */
[-CC-:B---3--:R-:W-:Y:S02]  /*12a0*/  SHF.R.U64 R12, R15, R9.reuse, R6.reuse ;  /* 0x000000090f0c7219 */ /* 0x188fe40000001206 */
[----:B------:R-:W-:-:S05]  /*12b0*/  SHF.R.U32.HI R5, RZ, R9, R6 ;  /* 0x00000009ff057219 */ /* 0x000fca0000011606 */
[----:B------:R-:W3:Y:S01]  /*12c0*/  LDC R26, c[0x0][0x8e0] ;  /* 0x00023800ff1a7b82 */ /* 0x000ee20000000800 */
[-CC-:B----4-:R-:W-:Y:S02]  /*12d0*/  SHF.R.U64 R24, R12, R20.reuse, R5.reuse ;  /* 0x000000140c187219 */ /* 0x190fe40000001205 */
[-C--:B------:R-:W-:Y:S02]  /*12e0*/  SHF.L.U32 R3, R3, R20.reuse, RZ ;  /* 0x0000001403037219 */ /* 0x080fe400000006ff */
[----:B------:R-:W-:Y:S01]  /*12f0*/  SHF.R.U32.HI R5, RZ, R20, R5 ;  /* 0x00000014ff057219 */ /* 0x000fe20000011605 */
[----:B------:R-:W-:Y:S01]  /*1300*/  IMAD.MOV.U32 R4, RZ, RZ, R24 ;  /* 0x000000ffff047224 */ /* 0x000fe200078e0018 */
[----:B------:R-:W-:Y:S01]  /*1310*/  LOP3.LUT R11, RZ, R3, RZ, 0x33, !PT ;  /* 0x00000003ff0b7212 */ /* 0x000fe200078e33ff */
[----:B------:R-:W4:Y:S01]  /*1320*/  LDC R25, c[0x0][0x8b8] ;  /* 0x00022e00ff197b82 */ /* 0x000f220000000800 */
[----:B------:R-:W-:Y:S05]  /*1330*/  @!P0 BRA `(.L_x_16) ;  /* 0x0000000000288947 */ /* 0x000fea0003800000 */
[----:B------:R-:W5:Y:S02]  /*1340*/  LDC R3, c[0x0][0x8f4] ;  /* 0x00023d00ff037b82 */ /* 0x000f640000000800 */
[----:B-----5:R-:W-:-:S04]  /*1350*/  IADD3 R3, P0, R24, R3, RZ ;  /* 0x0000000318037210 */ /* 0x020fc80007f1e0ff */
[----:B------:R-:W-:-:S05]  /*1360*/  IADD3.X R13, RZ, R5, RZ, P0, !PT ;  /* 0x00000005ff0d7210 */ /* 0x000fca00007fe4ff */
[----:B------:R-:W-:-:S04]  /*1370*/  IMAD.WIDE.U32 R4, R13, R28, RZ ;  /* 0x0000001c0d047225 */ /* 0x000fc800078e00ff */
[----:B------:R-:W-:-:S04]  /*1380*/  IMAD.WIDE.U32 R6, P0, R3, R29, R4 ;  /* 0x0000001d03067225 */ /* 0x000fc80007800004 */
[----:B------:R-:W-:-:S04]  /*1390*/  IMAD.WIDE.U32 R4, R3, R28, RZ ;  /* 0x0000001c03047225 */ /* 0x000fc800078e00ff */
[----:B------:R-:W-:Y:S01]  /*13a0*/  IMAD.X R9, RZ, RZ, RZ, P0 ;  /* 0x000000ffff097224 */ /* 0x000fe200000e06ff */
[----:B------:R-:W-:Y:S01]  /*13b0*/  IADD3 RZ, P0, R5, R6, RZ ;  /* 0x0000000605ff7210 */ /* 0x000fe20007f1e0ff */
[----:B------:R-:W-:-:S04]  /*13c0*/  IMAD.MOV.U32 R8, RZ, RZ, R7 ;  /* 0x000000ffff087224 */ /* 0x000fc800078e0007 */
[----:B------:R-:W-:-:S08]  /*13d0*/  IMAD.WIDE.U32.X R4, R13, R29, R8, P0 ;  /* 0x0000001d0d047225 */ /* 0x000fd000000e0408 */
.L_x_16:
[----:B--2---:R-:W-:Y:S01]  /*13e0*/  SHF.R.U64 R5, R4, R21, R5 ;  /* 0x0000001504057219 */ /* 0x004fe20000001205 */
[----:B-1----:R-:W-:Y:S01]  /*13f0*/  VIADD R6, R14, 0xffffffff ;  /* 0xffffffff0e067836 */ /* 0x002fe20000000000 */
[----:B------:R-:W-:Y:S02]  /*1400*/  SHF.L.U32 R3, R31, R20, RZ ;  /* 0x000000141f037219 */ /* 0x000fe400000006ff */
[----:B------:R-:W-:Y:S01]  /*1410*/  LOP3.LUT R4, R12, R11, RZ, 0xc0, !PT ;  /* 0x0000000b0c047212 */ /* 0x000fe200078ec0ff */
[----:B------:R-:W-:Y:S01]  /*1420*/  IMAD.MOV R7, RZ, RZ, -R5 ;  /* 0x000000ffff077224 */ /* 0x000fe200078e0a05 */
[----:B------:R-:W-:Y:S02]  /*1430*/  SEL R10, R10, R27, !P1 ;  /* 0x0000001b0a0a7207 */ /* 0x000fe40004800000 */
[----:B------:R-:W-:Y:S01]  /*1440*/  LOP3.LUT R6, R15, R6, RZ, 0xc0, !PT ;  /* 0x000000060f067212 */ /* 0x000fe200078ec0ff */
[----:B------:R-:W-:Y:S01]  /*1450*/  IMAD R5, R3, R5, R4 ;  /* 0x0000000503057224 */ /* 0x000fe200078e0204 */
[----:B------:R-:W-:Y:S01]  /*1460*/  R2UR UR47, R30 ;  /* 0x000000001e2f72ca */ /* 0x000fe200000e0000 */
[----:B---3--:R-:W-:-:S02]  /*1470*/  IMAD R3, R7, R26, R24 ;  /* 0x0000001a07037224 */ /* 0x008fc400078e0218 */
[----:B----4-:R-:W-:Y:S02]  /*1480*/  IMAD R10, R5, R25, R10 ;  /* 0x00000019050a7224 */ /* 0x010fe400078e020a */
[----:B------:R-:W-:Y:S02]  /*1490*/  IMAD R3, R3, R14, R6 ;  /* 0x0000000e03037224 */ /* 0x000fe400078e0206 */
[----:B------:R-:W-:-:S03]  /*14a0*/  IMAD.MOV.U32 R4, RZ, RZ, 0x1 ;  /* 0x00000001ff047424 */ /* 0x000fc600078e00ff */
[----:B------:R-:W-:Y:S02]  /*14b0*/  SEL R88, R3, R10, !P1 ;  /* 0x0000000a03587207 */ /* 0x000fe40004800000 */
[----:B------:R-:W-:Y:S02]  /*14c0*/  SEL R89, R10, R3, !P1 ;  /* 0x000000030a597207 */ /* 0x000fe40004800000 */
[----:B------:R-:W-:-:S07]  /*14d0*/  PRMT R3, R4, 0x7610, R3 ;  /* 0x0000761004037816 */ /* 0x000fce0000000003 */
.L_x_14:
[----:B------:R-:W-:-:S08]  /*14e0*/  NOP ;  /* 0x0000000000007918 */ /* 0x000fd00000000000 */
[----:B------:R-:W1:Y:S02]  /*14f0*/  USETMAXREG.TRY_ALLOC.CTAPOOL UP0, 0xe8 ;  /* 0x000000e8000079c8 */ /* 0x000e640008000600 */
[----:B-1----:R-:W-:-:S13]  /*1500*/  PLOP3.LUT P0, PT, PT, PT, UP0, 0x80, 0x0 ;  /* 0x000000000000781c */ /* 0x002fda0003f0f008 */
[----:B------:R-:W-:Y:S05]  /*1510*/  @!P0 BRA `(.L_x_14) ;  /* 0xfffffffc00f08947 */ /* 0x000fea000383ffff */
[----:B------:R-:W-:Y:S02]  /*1520*/  ULDC.64 UR4, c[0x0][0x590] ;  /* 0x0001640000047ab9 */ /* 0x000fe40000000a00 */
[----:B------:R-:W-:-:S04]  /*1530*/  ISETP.NE.U32.AND P0, PT, RZ, UR4, PT ;  /* 0x00000004ff007c0c */ /* 0x000fc8000bf05070 */
[----:B------:R-:W-:-:S13]  /*1540*/  ISETP.NE.AND.EX P0, PT, RZ, UR5, PT, P0 ;  /* 0x00000005ff007c0c */ /* 0x000fda000bf05300 */
[----:B------:R-:W-:Y:S05]  /*1550*/  @P0 BRA `(.L_x_17) ;  /* 0x00000000002c0947 */ /* 0x000fea0003800000 */
[----:B------:R-:W-:Y:S02]  /*1560*/  ULDC.64 UR4, c[0x0][0x588] ;  /* 0x0001620000047ab9 */ /* 0x000fe40000000a00 */
[----:B------:R-:W-:-:S04]  /*1570*/  ISETP.NE.U32.AND P0, PT, RZ, UR4, PT ;  /* 0x00000004ff007c0c */ /* 0x000fc8000bf05070 */
[----:B------:R-:W-:-:S13]  /*1580*/  ISETP.NE.AND.EX P0, PT, RZ, UR5, PT, P0 ;  /* 0x00000005ff007c0c */ /* 0x000fda000bf05300 */
[----:B------:R-:W-:Y:S05]  /*1590*/  @!P0 BRA `(.L_x_18) ;  /* 0x0000000000108947 */ /* 0x000fea0003800000 */
[----:B------:R-:W1:Y:S02]  /*15a0*/  LDC.64 R4, c[0x0][0x588] ;  /* 0x00016200ff047b82 */ /* 0x000e640000000a00 */
[----:B-1----:R1:W5:Y:S01]  /*15b0*/  LDG.E R91, desc[UR40][R4.64] ;  /* 0x00000028045b7981 */ /* 0x002362000c1e1900 */
[----:B------:R-:W-:Y:S01]  /*15c0*/  IMAD.MOV.U32 R90, RZ, RZ, 0x1 ;  /* 0x00000001ff5a7424 */ /* 0x000fe200078e00ff */
[----:B------:R-:W-:Y:S06]  /*15d0*/  BRA `(.L_x_17) ;  /* 0x00000000000c7947 */ /* 0x000fec0003800000 */
.L_x_18:
[----:B------:R-:W-:Y:S01]  /*15e0*/  ULDC UR4, c[0x0][0x580] ;  /* 0x0001600000047ab9 */ /* 0x000fe20000000800 */
[----:B------:R-:W-:Y:S01]  /*15f0*/  MOV R90, 0x1 ;  /* 0x00000001005a7802 */ /* 0x000fe20000000f00 */
[----:B------:R-:W-:-:S07]  /*1600*/  IMAD.U32 R91, RZ, RZ, UR4 ;  /* 0x00000004ff5b7e24 */ /* 0x000fce000f8e00ff */
.L_x_17:
        /* <DEDUP_REMOVED lines=8> */
[----:B-1----:R-:W1:Y:S02]  /*1690*/  LDC.64 R4, c[0x0][0x5a8] ;  /* 0x00016a00ff047b82 */ /* 0x002e640000000a00 */
[----:B-1----:R2:W5:Y:S01]  /*16a0*/  LDG.E R93, desc[UR40][R4.64] ;  /* 0x00000028045d7981 */ /* 0x002562000c1e1900 */
[----:B------:R-:W-:Y:S05]  /*16b0*/  BRA `(.L_x_19) ;  /* 0x0000000000087947 */ /* 0x000fea0003800000 */
.L_x_20:
[----:B------:R-:W-:Y:S02]  /*16c0*/  ULDC UR4, c[0x0][0x5a0] ;  /* 0x0001680000047ab9 */ /* 0x000fe40000000800 */
[----:B------:R-:W-:-:S07]  /*16d0*/  IMAD.U32 R93, RZ, RZ, UR4 ;  /* 0x00000004ff5d7e24 */ /* 0x000fce000f8e00ff */
.L_x_19:
[----:B------:R-:W-:-:S13]  /*16e0*/  LOP3.LUT P0, RZ, R3, 0xff, RZ, 0xc0, !PT ;  /* 0x000000ff03ff7812 */ /* 0x000fda000780c0ff */
[----:B------:R-:W-:Y:S05]  /*16f0*/  @!P0 EXIT ;  /* 0x000000000000894d */ /* 0x000fea0003800000 */
[----:B------:R-:W-:Y:S01]  /*1700*/  ULDC UR4, c[0x0][0x28c] ;  /* 0x0000a30000047ab9 */ /* 0x000fe20000000800 */
[----:B------:R-:W-:Y:S01]  /*1710*/  LOP3.LUT R92, R0, 0x1, RZ, 0xfc, !PT ;  /* 0x00000001005c7812 */ /* 0x000fe200078efcff */
[----:B------:R-:W-:Y:S01]  /*1720*/  UIADD3 UR4, UR4, 0x3f, URZ ;  /* 0x0000003f04047890 */ /* 0x000fe2000fffe03f */
[----:B------:R-:W-:Y:S01]  /*1730*/  LOP3.LUT R164, R19, 0x1, RZ, 0xfc, !PT ;  /* 0x0000000113a47812 */ /* 0x000fe200078efcff */
[----:B-----5:R-:W-:Y:S01]  /*1740*/  IMAD.MOV.U32 R96, RZ, RZ, R91 ;  /* 0x000000ffff607224 */ /* 0x020fe200078e005b */
[C---:B------:R-:W-:Y:S01]  /*1750*/  PRMT R94, R90.reuse, 0x7610, R94 ;  /* 0x000076105a5e7816 */ /* 0x040fe2000000005e */
[----:B------:R-:W-:Y:S01]  /*1760*/  USHF.R.S32.HI UR5, URZ, 0x1f, UR4 ;  /* 0x0000001f3f057899 */ /* 0x000fe20008011404 */
[----:B------:R-:W-:Y:S01]  /*1770*/  PRMT R95, R90, 0x7610, R95 ;  /* 0x000076105a5f7816 */ /* 0x000fe2000000005f */
[----:B------:R-:W-:Y:S01]  /*1780*/  IMAD.MOV.U32 R147, RZ, RZ, R91 ;  /* 0x000000ffff937224 */ /* 0x000fe200078e005b */
[----:B------:R-:W-:Y:S01]  /*1790*/  ULDC.64 UR42, c[0x0][0x198] ;  /* 0x00006600002a7ab9 */ /* 0x000fe20000000a00 */
[----:B------:R-:W-:Y:S01]  /*17a0*/  ULEA.HI UR5, UR5, UR4, URZ, 0x6 ;  /* 0x0000000405057291 */ /* 0x000fe2000f8f303f */
[----:B------:R-:W-:Y:S01]  /*17b0*/  IMAD.MOV.U32 R97, RZ, RZ, RZ ;  /* 0x000000ffff617224 */ /* 0x000fe200078e00ff */
[----:B------:R-:W-:Y:S01]  /*17c0*/  UMOV UR48, URZ ;  /* 0x0000003f00307c82 */ /* 0x000fe20008000000 */
[----:B------:R-:W-:Y:S01]  /*17d0*/  IMAD.MOV.U32 R98, RZ, RZ, RZ ;  /* 0x000000ffff627224 */ /* 0x000fe200078e00ff */
[----:B------:R-:W-:Y:S01]  /*17e0*/  USHF.R.S32.HI UR49, URZ, 0x6, UR5 ;  /* 0x000000063f317899 */ /* 0x000fe20008011405 */
[----:B------:R-:W-:-:S11]  /*17f0*/  UMOV UR4, URZ ;  /* 0x0000003f00047c82 */ /* 0x000fd60008000000 */
.L_x_101:
[----:B------:R-:W-:Y:S01]  /*1800*/  LOP3.LUT R0, R18, 0x80, RZ, 0xc0, !PT ;  /* 0x0000008012007812 */ /* 0x000fe200078ec0ff */
[----:B------:R-:W3:Y:S01]  /*1810*/  S2UR UR9, SR_CgaCtaId ;  /* 0x00000000000979c3 */ /* 0x000ee20000008800 */
[----:B------:R-:W-:Y:S01]  /*1820*/  UMOV UR50, 0x400 ;  /* 0x0000040000327882 */ /* 0x000fe20000000000 */
[----:B------:R-:W-:Y:S01]  /*1830*/  UMOV UR5, URZ ;  /* 0x0000003f00057c82 */ /* 0x000fe20008000000 */
[----:B------:R-:W-:Y:S01]  /*1840*/  SHF.R.U32.HI R0, RZ, 0x7, R0 ;  /* 0x00000007ff007819 */ /* 0x000fe20000011600 */
[----:B------:R-:W-:Y:S01]  /*1850*/  UMOV UR6, URZ ;  /* 0x0000003f00067c82 */ /* 0x000fe20008000000 */
[----:B------:R-:W-:Y:S01]  /*1860*/  UMOV UR13, UR4 ;  /* 0x00000004000d7c82 */ /* 0x000fe20008000000 */
[----:B------:R-:W-:Y:S02]  /*1870*/  CS2R R100, SRZ ;  /* 0x0000000000647805 */ /* 0x000fe4000001ff00 */
[----:B------:R-:W-:Y:S01]  /*1880*/  MOV R99, RZ ;  /* 0x000000ff00637202 */ /* 0x000fe20000000f00 */
[----:B------:R-:W4:Y:S01]  /*1890*/  LDC R3, c[0x0][0x28c] ;  /* 0x0000a300ff037b82 */ /* 0x000f220000000800 */
[----:B------:R-:W5:Y:S01]  /*18a0*/  SHFL.IDX PT, R0, R0, RZ, 0x1f ;  /* 0x00001fff00007589 */ /* 0x000f6200000e0000 */
[----:B------:R-:W-:-:S02]  /*18b0*/  CS2R R102, SRZ ;  /* 0x0000000000667805 */ /* 0x000fc4000001ff00 */
[----:B------:R-:W-:Y:S02]  /*18c0*/  CS2R R104, SRZ ;  /* 0x0000000000687805 */ /* 0x000fe4000001ff00 */
[----:B------:R-:W-:Y:S02]  /*18d0*/  CS2R R106, SRZ ;  /* 0x00000000006a7805 */ /* 0x000fe4000001ff00 */
[----:B------:R-:W-:Y:S02]  /*18e0*/  CS2R R108, SRZ ;  /* 0x00000000006c7805 */ /* 0x000fe4000001ff00 */
[----:B------:R-:W-:Y:S02]  /*18f0*/  CS2R R110, SRZ ;  /* 0x00000000006e7805 */ /* 0x000fe4000001ff00 */
[----:B------:R-:W-:Y:S02]  /*1900*/  CS2R R112, SRZ ;  /* 0x0000000000707805 */ /* 0x000fe4000001ff00 */
[----:B------:R-:W-:-:S02]  /*1910*/  CS2R R114, SRZ ;  /* 0x0000000000727805 */ /* 0x000fc4000001ff00 */
[----:B------:R-:W-:Y:S02]  /*1920*/  CS2R R116, SRZ ;  /* 0x0000000000747805 */ /* 0x000fe4000001ff00 */
[----:B------:R-:W-:Y:S02]  /*1930*/  CS2R R118, SRZ ;  /* 0x0000000000767805 */ /* 0x000fe4000001ff00 */
[----:B------:R-:W-:Y:S02]  /*1940*/  CS2R R120, SRZ ;  /* 0x0000000000787805 */ /* 0x000fe4000001ff00 */
[----:B------:R-:W-:Y:S02]  /*1950*/  CS2R R122, SRZ ;  /* 0x00000000007a7805 */ /* 0x000fe4000001ff00 */
[----:B------:R-:W-:Y:S02]  /*1960*/  CS2R R124, SRZ ;  /* 0x00000000007c7805 */ /* 0x000fe4000001ff00 */
[----:B------:R-:W-:-:S02]  /*1970*/  CS2R R126, SRZ ;  /* 0x00000000007e7805 */ /* 0x000fc4000001ff00 */
[----:B------:R-:W-:Y:S01]  /*1980*/  CS2R R128, SRZ ;  /* 0x0000000000807805 */ /* 0x000fe2000001ff00 */
[----:B---3--:R-:W-:Y:S01]  /*1990*/  ULEA UR50, UR9, UR50, 0x18 ;  /* 0x0000003209327291 */ /* 0x008fe2000f8ec03f */
[----:B------:R-:W-:Y:S02]  /*19a0*/  CS2R R130, SRZ ;  /* 0x0000000000827805 */ /* 0x000fe4000001ff00 */
[----:B------:R-:W-:Y:S02]  /*19b0*/  CS2R R132, SRZ ;  /* 0x0000000000847805 */ /* 0x000fe4000001ff00 */
[----:B------:R-:W-:Y:S02]  /*19c0*/  CS2R R134, SRZ ;  /* 0x0000000000867805 */ /* 0x000fe4000001ff00 */
[----:B------:R-:W-:Y:S02]  /*19d0*/  CS2R R136, SRZ ;  /* 0x0000000000887805 */ /* 0x000fe4000001ff00 */
[----:B------:R-:W-:-:S02]  /*19e0*/  CS2R R138, SRZ ;  /* 0x00000000008a7805 */ /* 0x000fc4000001ff00 */
[----:B------:R-:W-:Y:S02]  /*19f0*/  CS2R R140, SRZ ;  /* 0x00000000008c7805 */ /* 0x000fe4000001ff00 */
[----:B------:R-:W-:Y:S02]  /*1a00*/  CS2R R142, SRZ ;  /* 0x00000000008e7805 */ /* 0x000fe4000001ff00 */
[----:B----4-:R-:W-:Y:S02]  /*1a10*/  ISETP.GE.AND P0, PT, R3, 0x1, PT ;  /* 0x000000010300780c */ /* 0x010fe40003f06270 */
[----:B------:R-:W-:Y:S02]  /*1a20*/  CS2R R144, SRZ ;  /* 0x0000000000907805 */ /* 0x000fe4000001ff00 */
[----:B-----5:R-:W-:Y:S01]  /*1a30*/  R2UR UR7, R0 ;  /* 0x00000000000772ca */ /* 0x020fe200000e0000 */
[----:B------:R-:W-:Y:S01]  /*1a40*/  IMAD.MOV.U32 R146, RZ, RZ, RZ ;  /* 0x000000ffff927224 */ /* 0x000fe200078e00ff */
        /* <DEDUP_REMOVED lines=8> */
[----:B------:R-:W-:Y:S01]  /*1ad0*/  IMAD.U32 R6, RZ, RZ, UR48 ;  /* 0x00000030ff067e24 */ /* 0x000fe2000f8e00ff */
[----:B------:R-:W-:Y:S02]  /*1ae0*/  CS2R R24, SRZ ;  /* 0x0000000000187805 */ /* 0x000fe4000001ff00 */
[----:B------:R-:W-:Y:S01]  /*1af0*/  CS2R R26, SRZ ;  /* 0x00000000001a7805 */ /* 0x000fe2000001ff00 */
[----:B------:R-:W-:Y:S01]  /*1b00*/  ULEA.HI UR8, UR7, UR7, URZ, 0x1 ;  /* 0x0000000707087291 */ /* 0x000fe2000f8f083f */
[----:B------:R-:W-:Y:S02]  /*1b10*/  CS2R R28, SRZ ;  /* 0x00000000001c7805 */ /* 0x000fe4000001ff00 */
[----:B------:R-:W-:Y:S02]  /*1b20*/  CS2R R30, SRZ ;  /* 0x00000000001e7805 */ /* 0x000fe4000001ff00 */
[----:B------:R-:W-:Y:S01]  /*1b30*/  CS2R R32, SRZ ;  /* 0x0000000000207805 */ /* 0x000fe2000001ff00 */
[----:B------:R-:W-:Y:S01]  /*1b40*/  ULOP3.LUT UR8, UR8, 0xffffe, URZ, 0xc0, !UPT ;  /* 0x000ffffe08087892 */ /* 0x000fe2000f8ec03f */
[----:B------:R-:W-:-:S02]  /*1b50*/  CS2R R34, SRZ ;  /* 0x0000000000227805 */ /* 0x000fc4000001ff00 */
[----:B------:R-:W-:Y:S02]  /*1b60*/  CS2R R36, SRZ ;  /* 0x0000000000247805 */ /* 0x000fe4000001ff00 */
[----:B------:R-:W-:Y:S01]  /*1b70*/  CS2R R38, SRZ ;  /* 0x0000000000267805 */ /* 0x000fe2000001ff00 */
[----:B------:R-:W-:Y:S01]  /*1b80*/  UIADD3 UR8, UR7, -UR8, URZ ;  /* 0x8000000807087290 */ /* 0x000fe2000fffe03f */
[----:B------:R-:W-:Y:S02]  /*1b90*/  CS2R R40, SRZ ;  /* 0x0000000000287805 */ /* 0x000fe4000001ff00 */
[----:B------:R-:W-:Y:S01]  /*1ba0*/  CS2R R42, SRZ ;  /* 0x00000000002a7805 */ /* 0x000fe2000001ff00 */
[----:B------:R-:W-:Y:S01]  /*1bb0*/  UMOV UR7, URZ ;  /* 0x0000003f00077c82 */ /* 0x000fe20008000000 */
[----:B------:R-:W-:Y:S01]  /*1bc0*/  ULEA UR8, UR8, UR50, 0xc ;  /* 0x0000003208087291 */ /* 0x000fe2000f8e603f */
[----:B------:R-:W-:Y:S02]  /*1bd0*/  CS2R R44, SRZ ;  /* 0x00000000002c7805 */ /* 0x000fe4000001ff00 */
[----:B------:R-:W-:-:S02]  /*1be0*/  CS2R R46, SRZ ;  /* 0x00000000002e7805 */ /* 0x000fc4000001ff00 */
[----:B------:R-:W-:Y:S01]  /*1bf0*/  CS2R R48, SRZ ;  /* 0x0000000000307805 */ /* 0x000fe2000001ff00 */
[----:B------:R-:W-:Y:S01]  /*1c00*/  UIADD3 UR8, UR8, 0x6300, URZ ;  /* 0x0000630008087890 */ /* 0x000fe2000fffe03f */
[----:B------:R-:W-:Y:S02]  /*1c10*/  CS2R R50, SRZ ;  /* 0x0000000000327805 */ /* 0x000fe4000001ff00 */
[----:B------:R-:W-:Y:S02]  /*1c20*/  CS2R R52, SRZ ;  /* 0x0000000000347805 */ /* 0x000fe4000001ff00 */
[----:B------:R-:W-:Y:S01]  /*1c30*/  CS2R R54, SRZ ;  /* 0x0000000000367805 */ /* 0x000fe2000001ff00 */
[----:B------:R-:W-:Y:S01]  /*1c40*/  USHF.R.U32.HI UR8, URZ, 0x4, UR8 ;  /* 0x000000043f087899 */ /* 0x000fe20008011608 */
[----:B------:R-:W-:Y:S02]  /*1c50*/  CS2R R56, SRZ ;  /* 0x0000000000387805 */ /* 0x000fe4000001ff00 */
[----:B------:R-:W-:-:S02]  /*1c60*/  CS2R R58, SRZ ;  /* 0x00000000003a7805 */ /* 0x000fc4000001ff00 */
[----:B------:R-:W-:Y:S01]  /*1c70*/  CS2R R60, SRZ ;  /* 0x00000000003c7805 */ /* 0x000fe2000001ff00 */
[----:B------:R-:W-:Y:S01]  /*1c80*/  ULOP3.LUT UR12, UR8, 0x3fff, URZ, 0xc0, !UPT ;  /* 0x00003fff080c7892 */ /* 0x000fe2000f8ec03f */
        /* <DEDUP_REMOVED lines=12> */
[----:B------:R-:W-:Y:S01]  /*1d50*/  CS2R R86, SRZ ;  /* 0x0000000000567805 */ /* 0x000fe2000001ff00 */
[----:B------:R-:W-:Y:S06]  /*1d60*/  @!P0 BRA `(.L_x_21) ;  /* 0x0000000800388947 */ /* 0x000fec0003800000 */
[----:B------:R-:W-:-:S13]  /*1d70*/  ISETP.NE.AND P1, PT, R164, 0x3, PT ;  /* 0x00000003a400780c */ /* 0x000fda0003f25270 */
[----:B------:R-:W-:Y:S05]  /*1d80*/  @!P1 BRA `(.L_x_22) ;  /* 0x0000000000049947 */ /* 0x000fea0003800000 */
[----:B------:R-:W-:Y:S01]  /*1d90*/  BPT.TRAP 0x1 ;  /* 0x000000040000795c */ /* 0x000fe20000300000 */
.L_x_22:
[----:B------:R-:W-:Y:S01]  /*1da0*/  ULEA UR5, UR4, UR50, 0x3 ;  /* 0x0000003204057291 */ /* 0x000fe2000f8e183f */
[----:B------:R-:W-:-:S05]  /*1db0*/  IMAD.U32 R0, RZ, RZ, UR48 ;  /* 0x00000030ff007e24 */ /* 0x000fca000f8e00ff */
[----:B------:R-:W-:-:S04]  /*1dc0*/  SHF.L.U32 R0, R0, 0x1f, RZ ;  /* 0x0000001f00007819 */ /* 0x000fc800000006ff */
[----:B------:R3:W4:Y:S01]  /*1dd0*/  SYNCS.PHASECHK.TRANS64.TRYWAIT P0, [UR5], R0 ;  /* 0x00000000ff0075a7 */ /* 0x0007220008000145 */
[----:B------:R-:W-:Y:S05]  /*1de0*/  @!P1 BRA `(.L_x_23) ;  /* 0x0000000000049947 */ /* 0x000fea0003800000 */
[----:B------:R-:W-:Y:S01]  /*1df0*/  BPT.TRAP 0x1 ;  /* 0x000000040000795c */ /* 0x000fe20000300000 */
.L_x_23:
[----:B----4-:R-:W-:Y:S05]  /*1e00*/  @P0 BRA `(.L_x_24) ;  /* 0x0000000000080947 */ /* 0x010fea0003800000 */
[----:B------:R-:W4:Y:S02]  /*1e10*/  SYNCS.PHASECHK.TRANS64.TRYWAIT P0, [UR5], R0 ;  /* 0x00000000ff0075a7 */ /* 0x000f240008000145 */
[----:B----4-:R-:W-:Y:S05]  /*1e20*/  @!P0 BRA `(.L_x_25) ;  /* 0x0000007800808947 */ /* 0x010fea0003800000 */
.L_x_24:
[----:B------:R-:W-:Y:S01]  /*1e30*/  UIADD3 UR5, UR50, 0x1e300, URZ ;  /* 0x0001e30032057890 */ /* 0x000fe2000fffe03f */
[----:B------:R-:W-:Y:S01]  /*1e40*/  WARPGROUP.ARRIVE ;  /* 0x00000000000079c5 */ /* 0x000fe20000000000 */
[----:B------:R-:W-:Y:S01]  /*1e50*/  ULOP3.LUT UR8, UR12, 0x10000, URZ, 0xfc, !UPT ;  /* 0x000100000c087892 */ /* 0x000fe2000f8efc3f */
[----:B------:R-:W-:Y:S01]  /*1e60*/  CS2R R100, SRZ ;  /* 0x0000000000647805 */ /* 0x000fe2000001ff00 */
[----:B------:R-:W-:Y:S01]  /*1e70*/  USHF.R.U32.HI UR5, URZ, 0x4, UR5 ;  /* 0x000000043f057899 */ /* 0x000fe20008011605 */
[----:B------:R-:W-:Y:S01]  /*1e80*/  IMAD.MOV.U32 R99, RZ, RZ, RZ ;  /* 0x000000ffff637224 */ /* 0x000fe200078e00ff */
[----:B------:R-:W-:Y:S01]  /*1e90*/  ULEA UR8, UR4, UR8, 0x9 ;  /* 0x0000000804087291 */ /* 0x000fe2000f8e483f */
[----:B------:R-:W-:Y:S01]  /*1ea0*/  CS2R R102, SRZ ;  /* 0x0000000000667805 */ /* 0x000fe2000001ff00 */
[----:B------:R-:W-:Y:S01]  /*1eb0*/  ULOP3.LUT UR5, UR5, 0x3fff, URZ, 0xc0, !UPT ;  /* 0x00003fff05057892 */ /* 0x000fe2000f8ec03f */
[----:B------:R-:W-:Y:S01]  /*1ec0*/  CS2R R104, SRZ ;  /* 0x0000000000687805 */ /* 0x000fe2000001ff00 */
[----:B------:R-:W-:Y:S01]  /*1ed0*/  UMOV UR9, 0x80000020 ;  /* 0x8000002000097882 */ /* 0x000fe20000000000 */
[----:B------:R-:W-:Y:S01]  /*1ee0*/  UMOV UR11, 0x80000020 ;  /* 0x80000020000b7882 */ /* 0x000fe20000000000 */
[----:B------:R-:W-:Y:S01]  /*1ef0*/  ULOP3.LUT UR5, UR5, 0x10000, URZ, 0xfc, !UPT ;  /* 0x0001000005057892 */ /* 0x000fe2000f8efc3f */
[----:B------:R-:W-:Y:S01]  /*1f00*/  CS2R R106, SRZ ;  /* 0x00000000006a7805 */ /* 0x000fe2000001ff00 */
[----:B------:R-:W-:Y:S01]  /*1f10*/  UMOV UR6, 0x2 ;  /* 0x0000000200067882 */ /* 0x000fe20000000000 */
[----:B------:R-:W-:Y:S01]  /*1f20*/  CS2R R108, SRZ ;  /* 0x00000000006c7805 */ /* 0x000fe2000001ff00 */
[----:B------:R-:W-:Y:S01]  /*1f30*/  ULEA UR10, UR4, UR5, 0x9 ;  /* 0x00000005040a7291 */ /* 0x000fe2000f8e483f */
[----:B------:R-:W-:-:S02]  /*1f40*/  CS2R R110, SRZ ;  /* 0x00000000006e7805 */ /* 0x000fc4000001ff00 */
[----:B------:R-:W-:Y:S01]  /*1f50*/  CS2R R112, SRZ ;  /* 0x0000000000707805 */ /* 0x000fe2000001ff00 */
[----:B------:R-:W-:Y:S01]  /*1f60*/  ULDC UR5, c[0x0][0x50c] ;  /* 0x0001430000057ab9 */ /* 0x000fe20000000800 */
[----:B------:R-:W-:Y:S01]  /*1f70*/  CS2R R114, SRZ ;  /* 0x0000000000727805 */ /* 0x000fe2000001ff00 */
[----:B------:R-:W-:Y:S01]  /*1f80*/  UISETP.NE.AND UP0, UPT, UR5, 0x2, UPT ;  /* 0x000000020500788c */ /* 0x000fe2000bf05270 */
[----:B------:R-:W-:Y:S02]  /*1f90*/  CS2R R116, SRZ ;  /* 0x0000000000747805 */ /* 0x000fe4000001ff00 */
[----:B------:R-:W-:Y:S02]  /*1fa0*/  CS2R R118, SRZ ;  /* 0x0000000000767805 */ /* 0x000fe4000001ff00 */
[----:B------:R-:W-:Y:S01]  /*1fb0*/  CS2R R120, SRZ ;  /* 0x0000000000787805 */ /* 0x000fe2000001ff00 */
[----:B------:R-:W-:Y:S01]  /*1fc0*/  QGMMA.64x128x32.F32.E4M3.E4M3 R24, gdesc[UR8], RZ, !UPT, gsb0 ;  /* 0x01e00000081879f3 */ /* 0x000fe2000c0008ff */
[----:B------:R-:W-:Y:S01]  /*1fd0*/  UIADD3 UR8, UR8, 0x2, URZ ;  /* 0x0000000208087890 */ /* 0x000fe2000fffe03f */
[----:B------:R-:W-:Y:S01]  /*1fe0*/  CS2R R122, SRZ ;  /* 0x00000000007a7805 */ /* 0x000fe2000001ff00 */
[----:B------:R-:W-:Y:S01]  /*1ff0*/  UIADD3 UR10, UR10, 0x2, URZ ;  /* 0x000000020a0a7890 */ /* 0x000fe2000fffe03f */
[----:B------:R-:W-:Y:S01]  /*2000*/  CS2R R124, SRZ ;  /* 0x00000000007c7805 */ /* 0x000fe2000001ff00 */
[----:B------:R-:W-:Y:S01]  /*2010*/  UMOV UR9, 0x80000020 ;  /* 0x8000002000097882 */ /* 0x000fe20000000000 */
[----:B------:R-:W-:Y:S01]  /*2020*/  UMOV UR11, 0x80000020 ;  /* 0x80000020000b7882 */ /* 0x000fe20000000000 */
[----:B------:R-:W-:Y:S01]  /*2030*/  USEL UR5, URZ, 0x1, UP0 ;  /* 0x000000013f057887 */ /* 0x000fe20008000000 */
[----:B------:R-:W-:-:S02]  /*2040*/  CS2R R126, SRZ ;  /* 0x00000000007e7805 */ /* 0x000fc4000001ff00 */
[----:B------:R-:W-:Y:S02]  /*2050*/  CS2R R128, SRZ ;  /* 0x0000000000807805 */ /* 0x000fe4000001ff00 */
[----:B------:R-:W-:Y:S02]  /*2060*/  CS2R R130, SRZ ;  /* 0x0000000000827805 */ /* 0x000fe4000001ff00 */
[----:B------:R-:W-:Y:S02]  /*2070*/  CS2R R132, SRZ ;  /* 0x0000000000847805 */ /* 0x000fe4000001ff00 */
[----:B------:R-:W-:Y:S02]  /*2080*/  CS2R R134, SRZ ;  /* 0x0000000000867805 */ /* 0x000fe4000001ff00 */
[----:B------:R-:W-:Y:S02]  /*2090*/  ISETP.NE.AND P0, PT, RZ, UR5, PT ;  /* 0x00000005ff007c0c */ /* 0x000fe4000bf05270 */
[----:B------:R-:W-:-:S02]  /*20a0*/  CS2R R136, SRZ ;  /* 0x0000000000887805 */ /* 0x000fc4000001ff00 */
[----:B------:R-:W-:Y:S02]  /*20b0*/  CS2R R138, SRZ ;  /* 0x00000000008a7805 */ /* 0x000fe4000001ff00 */
[----:B------:R-:W-:Y:S02]  /*20c0*/  CS2R R140, SRZ ;  /* 0x00000000008c7805 */ /* 0x000fe4000001ff00 */
[----:B------:R-:W-:Y:S02]  /*20d0*/  CS2R R142, SRZ ;  /* 0x00000000008e7805 */ /* 0x000fe4000001ff00 */
[----:B------:R-:W-:Y:S01]  /*20e0*/  CS2R R144, SRZ ;  /* 0x0000000000907805 */ /* 0x000fe2000001ff00 */
[----:B------:R-:W-:Y:S01]  /*20f0*/  IMAD.MOV.U32 R146, RZ, RZ, RZ ;  /* 0x000000ffff927224 */ /* 0x000fe200078e00ff */
[----:B------:R-:W-:Y:S02]  /*2100*/  CS2R R148, SRZ ;  /* 0x0000000000947805 */ /* 0x000fe4000001ff00 */
[----:B------:R-:W-:-:S02]  /*2110*/  CS2R R150, SRZ ;  /* 0x0000000000967805 */ /* 0x000fc4000001ff00 */
[----:B------:R-:W-:Y:S02]  /*2120*/  CS2R R152, SRZ ;  /* 0x0000000000987805 */ /* 0x000fe4000001ff00 */
[----:B------:R-:W-:Y:S02]  /*2130*/  CS2R R154, SRZ ;  /* 0x00000000009a7805 */ /* 0x000fe4000001ff00 */
[----:B------:R-:W-:Y:S02]  /*2140*/  CS2R R156, SRZ ;  /* 0x00000000009c7805 */ /* 0x000fe4000001ff00 */
[----:B------:R-:W-:Y:S02]  /*2150*/  CS2R R158, SRZ ;  /* 0x00000000009e7805 */ /* 0x000fe4000001ff00 */
[----:B------:R-:W-:Y:S02]  /*2160*/  CS2R R160, SRZ ;  /* 0x0000000000a07805 */ /* 0x000fe4000001ff00 */
[----:B------:R-:W-:Y:S01]  /*2170*/  CS2R R162, SRZ ;  /* 0x0000000000a27805 */ /* 0x000fe2000001ff00 */
[----:B------:R-:W-:-:S02]  /*2180*/  WARPGROUP.DEPBAR.LE gsb0, 0x0 ;  /* 0x00008000000079c5 */ /* 0x000fc40000010000 */
[----:B------:R-:W-:-:S06]  /*2190*/  WARPGROUP.ARRIVE ;  /* 0x00000000000079c5 */ /* 0x000fcc0000000000 */
[----:B------:R-:W-:Y:S03]  /*21a0*/  QGMMA.64x128x32.F32.E4M3.E4M3 R24, gdesc[UR8], R24, gsb0 ;  /* 0x01e00000081879f3 */ /* 0x000fe60008000818 */
[----:B------:R-:W-:Y:S02]  /*21b0*/  WARPGROUP.DEPBAR.LE gsb0, 0x0 ;  /* 0x00008000000079c5 */ /* 0x000fe40000010000 */
[----:B------:R-:W-:Y:S05]  /*21c0*/  @!P0 BRA `(.L_x_26) ;  /* 0x0000000400048947 */ /* 0x000fea0003800000 */
[----:B------:R-:W-:Y:S01]  /*21d0*/  FADD R163, RZ, R24 ;  /* 0x00000018ffa37221 */ /* 0x000fe20000000000 */
[----:B------:R-:W-:-:S01]  /*21e0*/  FADD R162, RZ, R25 ;  /* 0x00000019ffa27221 */ /* 0x000fc20000000000 */
        /* <DEDUP_REMOVED lines=62> */
[----:B------:R-:W-:-:S06]  /*25d0*/  UMOV UR6, URZ ;  /* 0x0000003f00067c82 */ /* 0x000fcc0008000000 */
.L_x_26:
[----:B------:R-:W-:-:S04]  /*25e0*/  UIADD3 UR13, UR4, 0x1, URZ ;  /* 0x00000001040d7890 */ /* 0x000fc8000fffe03f */
[----:B------:R-:W-:-:S04]  /*25f0*/  UISETP.NE.AND UP0, UPT, UR13, 0xc, UPT ;  /* 0x0000000c0d00788c */ /* 0x000fc8000bf05270 */
[----:B------:R-:W-:Y:S02]  /*2600*/  USEL UR7, URZ, 0x1, UP0 ;  /* 0x000000013f077887 */ /* 0x000fe40008000000 */
[----:B------:R-:W-:Y:S02]  /*2610*/  USEL UR13, UR13, URZ, UP0 ;  /* 0x0000003f0d0d7287 */ /* 0x000fe40008000000 */
[----:B------:R-:W-:-:S06]  /*2620*/  ULOP3.LUT UR7, UR48, UR7, URZ, 0x3c, !UPT ;  /* 0x0000000730077292 */ /* 0x000fcc000f8e3c3f */
[----:B------:R-:W-:Y:S01]  /*2630*/  IMAD.U32 R6, RZ, RZ, UR7 ;  /* 0x00000007ff067e24 */ /* 0x000fe2000f8e00ff */
[----:B------:R-:W-:-:S06]  /*2640*/  UMOV UR7, 0x1 ;  /* 0x0000000100077882 */ /* 0x000fcc0000000000 */
.L_x_21:
[----:B------:R-:W-:-:S04]  /*2650*/  UISETP.LT.AND UP0, UPT, UR49, 0x1, UPT ;  /* 0x000000013100788c */ /* 0x000fc8000bf01270 */
[----:B------:R-:W-:-:S04]  /*2660*/  USEL UR8, UR49, 0x1, UP0 ;  /* 0x0000000131087887 */ /* 0x000fc80008000000 */
[----:B------:R-:W-:-:S04]  /*2670*/  UIADD3 UR8, UR49, -UR8, URZ ;  /* 0x8000000831087290 */ /* 0x000fc8000fffe03f */
[----:B------:R-:W-:-:S06]  /*2680*/  UISETP.GE.AND UP0, UPT, UR8, 0x1, UPT ;  /* 0x000000010800788c */ /* 0x000fcc000bf06270 */
[----:B------:R-:W-:-:S13]  /*2690*/  PLOP3.LUT P0, PT, PT, PT, UP0, 0x80, 0x0 ;  /* 0x000000000000781c */ /* 0x000fda0003f0f008 */
[----:B------:R-:W-:Y:S05]  /*26a0*/  @!P0 BRA `(.L_x_27) ;  /* 0x0000000800008947 */ /* 0x000fea0003800000 */
[----:B---34-:R-:W-:Y:S01]  /*26b0*/  MOV R0, UR8 ;  /* 0x0000000800007c02 */ /* 0x018fe20008000f00 */
[----:B------:R-:W-:Y:S01]  /*26c0*/  IMAD.U32 R3, RZ, RZ, UR4 ;  /* 0x00000004ff037e24 */ /* 0x000fe2000f8e00ff */
[----:B------:R-:W-:-:S06]  /*26d0*/  ULDC UR14, c[0x0][0x50c] ;  /* 0x00014300000e7ab9 */ /* 0x000fcc0000000800 */
.L_x_35:
[----:B------:R-:W-:-:S13]  /*26e0*/  ISETP.NE.AND P1, PT, R164, 0x3, PT ;  /* 0x00000003a400780c */ /* 0x000fda0003f25270 */
[----:B------:R-:W-:Y:S05]  /*26f0*/  @!P1 BRA `(.L_x_28) ;  /* 0x0000000000049947 */ /* 0x000fea0003800000 */
[----:B------:R-:W-:Y:S01]  /*2700*/  BPT.TRAP 0x1 ;  /* 0x000000040000795c */ /* 0x000fe20000300000 */
.L_x_28:
[----:B------:R-:W-:Y:S01]  /*2710*/  ULEA UR8, UR13, UR50, 0x3 ;  /* 0x000000320d087291 */ /* 0x000fe2000f8e183f */
[----:B-12---:R-:W-:-:S08]  /*2720*/  SHF.L.U32 R4, R6, 0x1f, RZ ;  /* 0x0000001f06047819 */ /* 0x006fd000000006ff */
[----:B------:R1:W2:Y:S01]  /*2730*/  SYNCS.PHASECHK.TRANS64.TRYWAIT P0, [UR8], R4 ;  /* 0x00000004ff0075a7 */ /* 0x0002a20008000148 */
[----:B------:R-:W-:Y:S05]  /*2740*/  @!P1 BRA `(.L_x_29) ;  /* 0x0000000000049947 */ /* 0x000fea0003800000 */
[----:B------:R-:W-:Y:S01]  /*2750*/  BPT.TRAP 0x1 ;  /* 0x000000040000795c */ /* 0x000fe20000300000 */
.L_x_29:
[----:B--2---:R-:W-:Y:S05]  /*2760*/  @P0 BRA `(.L_x_30) ;  /* 0x0000000000080947 */ /* 0x004fea0003800000 */
[----:B------:R-:W2:Y:S02]  /*2770*/  SYNCS.PHASECHK.TRANS64.TRYWAIT P0, [UR8], R4 ;  /* 0x00000004ff0075a7 */ /* 0x000ea40008000148 */
[----:B--2---:R-:W-:Y:S05]  /*2780*/  @!P0 BRA `(.L_x_31) ;  /* 0x0000007000408947 */ /* 0x004fea0003800000 */
.L_x_30:
[----:B------:R-:W-:Y:S01]  /*2790*/  UIADD3 UR8, UR50, 0x1e300, URZ ;  /* 0x0001e30032087890 */ /* 0x000fe2000fffe03f */
[----:B------:R-:W-:Y:S01]  /*27a0*/  WARPGROUP.ARRIVE ;  /* 0x00000000000079c5 */ /* 0x000fe20000000000 */
[----:B------:R-:W-:Y:S02]  /*27b0*/  UISETP.NE.AND UP0, UPT, UR5, URZ, UPT ;  /* 0x0000003f0500728c */ /* 0x000fe4000bf05270 */
[----:B------:R-:W-:Y:S02]  /*27c0*/  USHF.R.U32.HI UR8, URZ, 0x4, UR8 ;  /* 0x000000043f087899 */ /* 0x000fe40008011608 */
[----:B------:R-:W-:Y:S02]  /*27d0*/  USEL UR7, UR7, URZ, !UP0 ;  /* 0x0000003f07077287 */ /* 0x000fe4000c000000 */
[----:B------:R-:W-:Y:S02]  /*27e0*/  ULOP3.LUT UR5, UR8, 0x3fff, URZ, 0xc0, !UPT ;  /* 0x00003fff08057892 */ /* 0x000fe4000f8ec03f */
[----:B------:R-:W-:-:S02]  /*27f0*/  ULOP3.LUT UR8, UR12, 0x10000, URZ, 0xfc, !UPT ;  /* 0x000100000c087892 */ /* 0x000fc4000f8efc3f */
[----:B------:R-:W-:Y:S02]  /*2800*/  ULOP3.LUT UR5, UR5, 0x10000, URZ, 0xfc, !UPT ;  /* 0x0001000005057892 */ /* 0x000fe4000f8efc3f */
[----:B------:R-:W-:Y:S02]  /*2810*/  UISETP.NE.U32.AND UP0, UPT, UR7, URZ, UPT ;  /* 0x0000003f0700728c */ /* 0x000fe4000bf05070 */
[----:B------:R-:W-:Y:S02]  /*2820*/  ULEA UR8, UR13, UR8, 0x9 ;  /* 0x000000080d087291 */ /* 0x000fe4000f8e483f */
[----:B------:R-:W-:Y:S01]  /*2830*/  ULEA UR10, UR13, UR5, 0x9 ;  /* 0x000000050d0a7291 */ /* 0x000fe2000f8e483f */
[----:B------:R-:W-:Y:S01]  /*2840*/  UMOV UR9, 0x80000020 ;  /* 0x8000002000097882 */ /* 0x000fe20000000000 */
[----:B------:R-:W-:Y:S01]  /*2850*/  UMOV UR11, 0x80000020 ;  /* 0x80000020000b7882 */ /* 0x000fe20000000000 */
[----:B------:R-:W-:-:S06]  /*2860*/  UIADD3 UR6, UR6, 0x2, URZ ;  /* 0x0000000206067890 */ /* 0x000fcc000fffe03f */
[----:B------:R-:W-:Y:S01]  /*2870*/  QGMMA.64x128x32.F32.E4M3.E4M3 R24, gdesc[UR8], R24, UP0, gsb0 ;  /* 0x01e00000081879f3 */ /* 0x000fe2000b800818 */
[----:B------:R-:W-:Y:S02]  /*2880*/  UIADD3 UR8, UR8, 0x2, URZ ;  /* 0x0000000208087890 */ /* 0x000fe4000fffe03f */
[----:B------:R-:W-:Y:S01]  /*2890*/  UIADD3 UR10, UR10, 0x2, URZ ;  /* 0x000000020a0a7890 */ /* 0x000fe2000fffe03f */
[----:B------:R-:W-:Y:S01]  /*28a0*/  UMOV UR9, 0x80000020 ;  /* 0x8000002000097882 */ /* 0x000fe20000000000 */
[----:B------:R-:W-:Y:S01]  /*28b0*/  UMOV UR11, 0x80000020 ;  /* 0x80000020000b7882 */ /* 0x000fe20000000000 */
[----:B------:R-:W-:-:S04]  /*28c0*/  UISETP.NE.AND UP0, UPT, UR6, UR14, UPT ;  /* 0x0000000e0600728c */ /* 0x000fc8000bf05270 */
[----:B------:R-:W-:-:S06]  /*28d0*/  USEL UR5, URZ, 0x1, UP0 ;  /* 0x000000013f057887 */ /* 0x000fcc0008000000 */
[----:B------:R-:W-:Y:S01]  /*28e0*/  ISETP.NE.AND P0, PT, RZ, UR5, PT ;  /* 0x00000005ff007c0c */ /* 0x000fe2000bf05270 */
[----:B------:R-:W-:Y:S02]  /*28f0*/  WARPGROUP.DEPBAR.LE gsb0, 0x0 ;  /* 0x00008000000079c5 */ /* 0x000fe40000010000 */
[----:B------:R-:W-:-:S06]  /*2900*/  WARPGROUP.ARRIVE ;  /* 0x00000000000079c5 */ /* 0x000fcc0000000000 */
[----:B------:R-:W-:Y:S03]  /*2910*/  QGMMA.64x128x32.F32.E4M3.E4M3 R24, gdesc[UR8], R24, gsb0 ;  /* 0x01e00000081879f3 */ /* 0x000fe60008000818 */
[----:B------:R-:W-:Y:S02]  /*2920*/  WARPGROUP.DEPBAR.LE gsb0, 0x0 ;  /* 0x00008000000079c5 */ /* 0x000fe40000010000 */
[----:B------:R-:W-:Y:S05]  /*2930*/  @!P0 BRA `(.L_x_32) ;  /* 0x0000000400048947 */ /* 0x000fea0003800000 */
[----:B------:R-:W-:Y:S01]  /*2940*/  FADD R163, R24, R163 ;  /* 0x000000a318a37221 */ /* 0x000fe20000000000 */
[----:B------:R-:W-:-:S01]  /*2950*/  FADD R162, R25, R162 ;  /* 0x000000a219a27221 */ /* 0x000fc20000000000 */
        /* <DEDUP_REMOVED lines=62> */
[----:B------:R-:W-:-:S06]  /*2d40*/  UMOV UR6, URZ ;  /* 0x0000003f00067c82 */ /* 0x000fcc0008000000 */
.L_x_32:
[----:B------:R-:W-:Y:S05]  /*2d50*/  @!P1 BRA `(.L_x_33) ;  /* 0x0000000000049947 */ /* 0x000fea0003800000 */
[----:B------:R-:W-:Y:S01]  /*2d60*/  BPT.TRAP 0x1 ;  /* 0x000000040000795c */ /* 0x000fe20000300000 */
.L_x_33:
[----:B------:R-:W-:-:S13]  /*2d70*/  ISETP.NE.AND P0, PT, R22, RZ, PT ;  /* 0x000000ff1600720c */ /* 0x000fda0003f05270 */
[----:B-12---:R-:W-:-:S05]  /*2d80*/  @P0 LEA R4, R3, UR50, 0x3 ;  /* 0x0000003203040c11 */ /* 0x006fca000f8e18ff */
[----:B------:R-:W-:-:S05]  /*2d90*/  @P0 VIADD R4, R4, 0x60 ;  /* 0x0000006004040836 */ /* 0x000fca0000000000 */
[----:B------:R-:W-:-:S04]  /*2da0*/  @P0 PRMT R4, R23, 0x654, R4 ;  /* 0x0000065417040816 */ /* 0x000fc80000000004 */
[----:B------:R1:W-:Y:S01]  /*2db0*/  @P0 SYNCS.ARRIVE.TRANS64.RED.A1T0 RZ, [R4+URZ], RZ ;  /* 0x000000ff04ff09a7 */ /* 0x0003e2000810043f */
[----:B------:R-:W-:-:S13]  /*2dc0*/  ISETP.GT.U32.AND P0, PT, R19, 0x1, PT ;  /* 0x000000011300780c */ /* 0x000fda0003f04070 */
[----:B-1----:R-:W-:Y:S05]  /*2dd0*/  @P0 BRA `(.L_x_34) ;  /* 0x0000000000040947 */ /* 0x002fea0003800000 */
[----:B------:R-:W-:Y:S01]  /*2de0*/  BPT.TRAP 0x1 ;  /* 0x000000040000795c */ /* 0x000fe20000300000 */
.L_x_34:
[----:B------:R-:W-:Y:S01]  /*2df0*/  UIADD3 UR13, UR13, 0x1, URZ ;  /* 0x000000010d0d7890 */ /* 0x000fe2000fffe03f */
[C---:B------:R-:W-:Y:S01]  /*2e00*/  ISETP.GT.AND P1, PT, R0.reuse, 0x1, PT ;  /* 0x000000010000780c */ /* 0x040fe20003f24270 */
[----:B------:R-:W-:Y:S02]  /*2e10*/  VIADD R3, R3, 0x1 ;  /* 0x0000000103037836 */ /* 0x000fe40000000000 */
[----:B------:R-:W-:Y:S01]  /*2e20*/  UISETP.NE.AND UP0, UPT, UR13, 0xc, UPT ;  /* 0x0000000c0d00788c */ /* 0x000fe2000bf05270 */
[----:B------:R-:W-:Y:S02]  /*2e30*/  VIADD R0, R0, 0xffffffff ;  /* 0xffffffff00007836 */ /* 0x000fe40000000000 */
[C---:B------:R-:W-:Y:S01]  /*2e40*/  ISETP.NE.AND P0, PT, R3.reuse, 0xc, PT ;  /* 0x0000000c0300780c */ /* 0x040fe20003f05270 */
[----:B------:R-:W-:Y:S02]  /*2e50*/  USEL UR7, URZ, 0x1, UP0 ;  /* 0x000000013f077887 */ /* 0x000fe40008000000 */
[----:B------:R-:W-:Y:S01]  /*2e60*/  USEL UR13, UR13, URZ, UP0 ;  /* 0x0000003f0d0d7287 */ /* 0x000fe20008000000 */
[----:B------:R-:W-:-:S03]  /*2e70*/  SEL R3, R3, RZ, P0 ;  /* 0x000000ff03037207 */ /* 0x000fc60000000000 */
[----:B------:R-:W-:Y:S01]  /*2e80*/  LOP3.LUT R6, R6, UR7, RZ, 0x3c, !PT ;  /* 0x0000000706067c12 */ /* 0x000fe2000f8e3cff */
[----:B------:R-:W-:Y:S01]  /*2e90*/  UMOV UR7, 0x1 ;  /* 0x0000000100077882 */ /* 0x000fe20000000000 */
[----:B------:R-:W-:Y:S06]  /*2ea0*/  @P1 BRA `(.L_x_35) ;  /* 0xfffffff8000c1947 */ /* 0x000fec000383ffff */
.L_x_27:
[----:B------:R-:W-:Y:S01]  /*2eb0*/  UISETP.NE.AND UP0, UPT, UR6, URZ, UPT ;  /* 0x0000003f0600728c */ /* 0x000fe2000bf05270 */
[----:B---34-:R-:W3:Y:S03]  /*2ec0*/  LDC R0, c[0x0][0x28c] ;  /* 0x0000a300ff007b82 */ /* 0x018ee60000000800 */
[----:B------:R-:W-:-:S06]  /*2ed0*/  USEL UR5, URZ, 0x1, !UP0 ;  /* 0x000000013f057887 */ /* 0x000fcc000c000000 */
[----:B------:R-:W-:Y:S02]  /*2ee0*/  ISETP.NE.AND P0, PT, RZ, UR5, PT ;  /* 0x00000005ff007c0c */ /* 0x000fe4000bf05270 */
[----:B---3--:R-:W-:-:S11]  /*2ef0*/  ISETP.GE.AND P1, PT, R0, 0x1, PT ;  /* 0x000000010000780c */ /* 0x008fd60003f26270 */
[----:B------:R-:W-:Y:S05]  /*2f00*/  @!P0 BRA `(.L_x_36) ;  /* 0x0000000400008947 */ /* 0x000fea0003800000 */
[----:B------:R-:W-:Y:S01]  /*2f10*/  FADD R163, R24, R163 ;  /* 0x000000a318a37221 */ /* 0x000fe20000000000 */
        /* <DEDUP_REMOVED lines=62> */
[----:B------:R-:W-:-:S07]  /*3300*/  FADD R100, R100, R87 ;  /* 0x0000005764647221 */ /* 0x000fce0000000000 */
.L_x_36:
[----:B------:R-:W-:Y:S05]  /*3310*/  @!P1 BRA `(.L_x_37) ;  /* 0x0000000000549947 */ /* 0x000fea0003800000 */
[----:B------:R-:W-:-:S13]  /*3320*/  ISETP.NE.AND P0, PT, R164, 0x3, PT ;  /* 0x00000003a400780c */ /* 0x000fda0003f05270 */
[----:B------:R-:W-:Y:S05]  /*3330*/  @!P0 BRA `(.L_x_38) ;  /* 0x0000000000048947 */ /* 0x000fea0003800000 */
[----:B------:R-:W-:Y:S01]  /*3340*/  BPT.TRAP 0x1 ;  /* 0x000000040000795c */ /* 0x000fe20000300000 */
.L_x_38:
[----:B------:R-:W-:Y:S01]  /*3350*/  ISETP.NE.AND P0, PT, R22, RZ, PT ;  /* 0x000000ff1600720c */ /* 0x000fe20003f05270 */
[----:B------:R-:W-:Y:S01]  /*3360*/  BSSY B0, `(.L_x_39) ;  /* 0x000000e000007945 */ /* 0x000fe20003800000 */
[----:B------:R-:W-:-:S11]  /*3370*/  ISETP.GT.U32.AND P1, PT, R19, 0x1, PT ;  /* 0x000000011300780c */ /* 0x000fd60003f24070 */
[----:B------:R-:W-:Y:S05]  /*3380*/  @!P0 BRA `(.L_x_40) ;  /* 0x00000000002c8947 */ /* 0x000fea0003800000 */
[----:B------:R-:W-:-:S04]  /*3390*/  UISETP.LT.AND UP0, UPT, UR49, 0x1, UPT ;  /* 0x000000013100788c */ /* 0x000fc8000bf01270 */
[----:B------:R-:W-:-:S04]  /*33a0*/  USEL UR5, UR49, 0x1, UP0 ;  /* 0x0000000131057887 */ /* 0x000fc80008000000 */
[----:B------:R-:W-:-:S04]  /*33b0*/  UIADD3 UR5, UR4, UR49, -UR5 ;  /* 0x0000003104057290 */ /* 0x000fc8000fffe805 */
[----:B------:R-:W-:-:S04]  /*33c0*/  UIMAD.WIDE.U32 UR6, UR5, -0x55555555, URZ ;  /* 0xaaaaaaab050678a5 */ /* 0x000fc8000f8e003f */
[----:B------:R-:W-:-:S04]  /*33d0*/  USHF.R.U32.HI UR6, URZ, 0x3, UR7 ;  /* 0x000000033f067899 */ /* 0x000fc80008011607 */
[----:B------:R-:W-:-:S04]  /*33e0*/  UIMAD UR5, UR6, -0xc, UR5 ;  /* 0xfffffff4060578a4 */ /* 0x000fc8000f8e0205 */
[----:B------:R-:W-:-:S04]  /*33f0*/  ULEA UR5, UR5, UR50, 0x3 ;  /* 0x0000003205057291 */ /* 0x000fc8000f8e183f */
[----:B------:R-:W-:-:S06]  /*3400*/  UIADD3 UR5, UR5, 0x60, URZ ;  /* 0x0000006005057890 */ /* 0x000fcc000fffe03f */
[----:B------:R-:W-:-:S05]  /*3410*/  IMAD.U32 R0, RZ, RZ, UR5 ;  /* 0x00000005ff007e24 */ /* 0x000fca000f8e00ff */
[----:B------:R-:W-:-:S04]  /*3420*/  PRMT R0, R23, 0x654, R0 ;  /* 0x0000065417007816 */ /* 0x000fc80000000000 */
[----:B------:R3:W-:Y:S03]  /*3430*/  SYNCS.ARRIVE.TRANS64.RED.A1T0 RZ, [R0+URZ], RZ ;  /* 0x000000ff00ff79a7 */ /* 0x0007e6000810043f */
.L_x_40:
[----:B------:R-:W-:Y:S05]  /*3440*/  BSYNC B0 ;  /* 0x0000000000007941 */ /* 0x000fea0003800000 */
.L_x_39:
[----:B------:R-:W-:Y:S05]  /*3450*/  @P1 BRA `(.L_x_37) ;  /* 0x0000000000041947 */ /* 0x000fea0003800000 */
[----:B------:R-:W-:Y:S01]  /*3460*/  BPT.TRAP 0x1 ;  /* 0x000000040000795c */ /* 0x000fe20000300000 */
.L_x_37:
[----:B------:R-:W-:Y:S01]  /*3470*/  UIADD3 UR6, UR50, 0x200, URZ ;  /* 0x0000020032067890 */ /* 0x000fe2000fffe03f */
[----:B------:R-:W-:Y:S01]  /*3480*/  R2UR UR46, R89 ;  /* 0x00000000592e72ca */ /* 0x000fe200000e0000 */
[----:B------:R-:W-:Y:S01]  /*3490*/  UIADD3 UR51, UR49, UR4, URZ ;  /* 0x0000000431337290 */ /* 0x000fe2000fffe03f */
[----:B------:R-:W-:Y:S01]  /*34a0*/  R2UR UR45, R88 ;  /* 0x00000000582d72ca */ /* 0x000fe200000e0000 */
[----:B------:R-:W-:Y:S02]  /*34b0*/  UISETP.GE.U32.AND UP1, UPT, UR49, 0xc, UPT ;  /* 0x0000000c3100788c */ /* 0x000fe4000bf26070 */
[----:B------:R-:W-:Y:S02]  /*34c0*/  ULOP3.LUT UP2, URZ, UR6, 0x9f, URZ, 0xc0, !UPT ;  /* 0x0000009f063f7892 */ /* 0x000fe4000f84c03f */
[----:B------:R-:W-:-:S04]  /*34d0*/  UISETP.GT.U32.AND UP0, UPT, UR51, 0xb, UPT ;  /* 0x0000000b3300788c */ /* 0x000fc8000bf04070 */
[----:B------:R-:W-:Y:S01]  /*34e0*/  UISETP.LT.U32.AND UP0, UPT, UR49, 0xc, UP0 ;  /* 0x0000000c3100788c */ /* 0x000fe20008701070 */
[----:B------:R-:W-:Y:S01]  /*34f0*/  PLOP3.LUT P0, PT, PT, PT, UP2, 0x80, 0x0 ;  /* 0x000000000000781c */ /* 0x000fe20003f0f028 */
[----:B------:R-:W-:Y:S02]  /*3500*/  USHF.L.U32 UR46, UR46, 0x7, URZ ;  /* 0x000000072e2e7899 */ /* 0x000fe4000800063f */
[----:B------:R-:W-:Y:S02]  /*3510*/  @UP1 UIMAD.WIDE.U32 UR4, UR51, -0x55555555, URZ ;  /* 0xaaaaaaab330418a5 */ /* 0x000fe4000f8e003f */
[----:B------:R-:W-:Y:S02]  /*3520*/  USEL UR6, URZ, 0x1, !UP0 ;  /* 0x000000013f067887 */ /* 0x000fe4000c000000 */
[----:B------:R-:W-:Y:S02]  /*3530*/  @UP1 USHF.R.U32.HI UR4, URZ, 0x3, UR5 ;  /* 0x000000033f041899 */ /* 0x000fe40008011605 */
[----:B------:R-:W-:-:S02]  /*3540*/  ULOP3.LUT UR48, UR48, UR6, URZ, 0x3c, !UPT ;  /* 0x0000000630307292 */ /* 0x000fc4000f8e3c3f */
[----:B------:R-:W-:Y:S02]  /*3550*/  USHF.L.U32 UR45, UR45, 0x7, URZ ;  /* 0x000000072d2d7899 */ /* 0x000fe4000800063f */
[----:B------:R-:W-:Y:S01]  /*3560*/  @UP1 ULOP3.LUT UR48, UR48, 0x1, UR4, 0x78, !UPT ;  /* 0x0000000130301892 */ /* 0x000fe2000f8e7804 */
[----:B------:R-:W-:Y:S11]  /*3570*/  @!P0 BRA `(.L_x_41) ;  /* 0x0000000000408947 */ /* 0x000ff60003800000 */
[----:B---3--:R-:W-:Y:S01]  /*3580*/  MOV R0, 0x0 ;  /* 0x0000000000007802 */ /* 0x008fe20000000f00 */
[----:B------:R-:W-:Y:S01]  /*3590*/  ULDC.64 UR4, c[0x4][0x70] ;  /* 0x01001c0000047ab9 */ /* 0x000fe20000000a00 */
[----:B------:R-:W-:Y:S01]  /*35a0*/  ULDC.64 UR6, c[0x4][0x8] ;  /* 0x0100020000067ab9 */ /* 0x000fe20000000a00 */
[----:B-12---:R-:W-:Y:S01]  /*35b0*/  IMAD.U32 R4, RZ, RZ, UR4 ;  /* 0x00000004ff047e24 */ /* 0x006fe2000f8e00ff */
[----:B------:R1:W2:Y:S01]  /*35c0*/  LDC.64 R14, c[0x4][R0] ;  /* 0x01000000000e7b82 */ /* 0x0002a20000000a00 */
[----:B------:R-:W-:Y:S01]  /*35d0*/  MOV R5, UR5 ;  /* 0x0000000500057c02 */ /* 0x000fe20008000f00 */
[----:B------:R-:W-:Y:S01]  /*35e0*/  ULDC.64 UR4, c[0x4][0x78] ;  /* 0x01001e0000047ab9 */ /* 0x000fe20000000a00 */
[----:B------:R-:W-:Y:S01]  /*35f0*/  IMAD.U32 R10, RZ, RZ, UR6 ;  /* 0x00000006ff0a7e24 */ /* 0x000fe2000f8e00ff */
[----:B------:R-:W-:Y:S01]  /*3600*/  MOV R13, RZ ;  /* 0x000000ff000d7202 */ /* 0x000fe20000000f00 */
[----:B------:R-:W-:Y:S02]  /*3610*/  IMAD.U32 R6, RZ, RZ, UR4 ;  /* 0x00000004ff067e24 */ /* 0x000fe4000f8e00ff */
[----:B------:R-:W-:-:S02]  /*3620*/  IMAD.U32 R7, RZ, RZ, UR5 ;  /* 0x00000005ff077e24 */ /* 0x000fc4000f8e00ff */
[----:B------:R-:W-:Y:S02]  /*3630*/  IMAD.U32 R11, RZ, RZ, UR7 ;  /* 0x00000007ff0b7e24 */ /* 0x000fe4000f8e00ff */
[----:B------:R-:W-:Y:S02]  /*3640*/  IMAD.MOV.U32 R8, RZ, RZ, 0x70 ;  /* 0x00000070ff087424 */ /* 0x000fe400078e00ff */
[----:B-1----:R-:W-:-:S07]  /*3650*/  IMAD.MOV.U32 R12, RZ, RZ, 0x1 ;  /* 0x00000001ff0c7424 */ /* 0x002fce00078e00ff */
[----:B------:R-:W-:-:S07]  /*3660*/  LEPC R20, `(.L_x_41) ;  /* 0x000000001014794e */ /* 0x000fce0000000000 */
[----:B--2---:R-:W-:Y:S05]  /*3670*/  CALL.ABS.NOINC R14 ;  /* 0x000000000e007343 */ /* 0x004fea0003c00000 */
.L_x_41:
[----:B------:R-:W-:-:S04]  /*3680*/  UIADD3 UR4, UR50, 0x4200, URZ ;  /* 0x0000420032047890 */ /* 0x000fc8000fffe03f */
[----:B------:R-:W-:-:S06]  /*3690*/  ULOP3.LUT UP0, URZ, UR4, 0x9f, URZ, 0xc0, !UPT ;  /* 0x0000009f043f7892 */ /* 0x000fcc000f80c03f */
[----:B------:R-:W-:-:S13]  /*36a0*/  PLOP3.LUT P0, PT, PT, PT, UP0, 0x80, 0x0 ;  /* 0x000000000000781c */ /* 0x000fda0003f0f008 */
[----:B------:R-:W-:Y:S05]  /*36b0*/  @!P0 BRA `(.L_x_42) ;  /* 0x0000000000408947 */ /* 0x000fea0003800000 */
[----:B---3--:R-:W-:Y:S01]  /*36c0*/  MOV R0, 0x0 ;  /* 0x0000000000007802 */ /* 0x008fe20000000f00 */
[----:B------:R-:W-:Y:S01]  /*36d0*/  ULDC.64 UR4, c[0x4][0x70] ;  /* 0x01001c0000047ab9 */ /* 0x000fe20000000a00 */
[----:B------:R-:W-:Y:S01]  /*36e0*/  ULDC.64 UR6, c[0x4][0x78] ;  /* 0x01001e0000067ab9 */ /* 0x000fe20000000a00 */
[----:B-12---:R-:W-:Y:S01]  /*36f0*/  IMAD.U32 R4, RZ, RZ, UR4 ;  /* 0x00000004ff047e24 */ /* 0x006fe2000f8e00ff */
[----:B------:R1:W2:Y:S01]  /*3700*/  LDC.64 R14, c[0x4][R0] ;  /* 0x01000000000e7b82 */ /* 0x0002a20000000a00 */
[----:B------:R-:W-:Y:S01]  /*3710*/  IMAD.U32 R5, RZ, RZ, UR5 ;  /* 0x00000005ff057e24 */ /* 0x000fe2000f8e00ff */
[----:B------:R-:W-:Y:S01]  /*3720*/  ULDC.64 UR4, c[0x4][0x10] ;  /* 0x0100040000047ab9 */ /* 0x000fe20000000a00 */
[----:B------:R-:W-:Y:S01]  /*3730*/  IMAD.U32 R6, RZ, RZ, UR6 ;  /* 0x00000006ff067e24 */ /* 0x000fe2000f8e00ff */
[----:B------:R-:W-:Y:S01]  /*3740*/  MOV R8, 0x70 ;  /* 0x0000007000087802 */ /* 0x000fe20000000f00 */
[----:B------:R-:W-:Y:S02]  /*3750*/  IMAD.U32 R7, RZ, RZ, UR7 ;  /* 0x00000007ff077e24 */ /* 0x000fe4000f8e00ff */
[----:B------:R-:W-:-:S02]  /*3760*/  IMAD.U32 R10, RZ, RZ, UR4 ;  /* 0x00000004ff0a7e24 */ /* 0x000fc4000f8e00ff */
[----:B------:R-:W-:Y:S02]  /*3770*/  IMAD.U32 R11, RZ, RZ, UR5 ;  /* 0x00000005ff0b7e24 */ /* 0x000fe4000f8e00ff */
[----:B------:R-:W-:Y:S02]  /*3780*/  IMAD.MOV.U32 R12, RZ, RZ, 0x1 ;  /* 0x00000001ff0c7424 */ /* 0x000fe400078e00ff */
[----:B-1----:R-:W-:-:S07]  /*3790*/  IMAD.MOV.U32 R13, RZ, RZ, RZ ;  /* 0x000000ffff0d7224 */ /* 0x002fce00078e00ff */
[----:B------:R-:W-:-:S07]  /*37a0*/  LEPC R20, `(.L_x_42) ;  /* 0x000000001014794e */ /* 0x000fce0000000000 */
[----:B--2---:R-:W-:Y:S05]  /*37b0*/  CALL.ABS.NOINC R14 ;  /* 0x000000000e007343 */ /* 0x004fea0003c00000 */
.L_x_42:
[----:B------:R-:W4:Y:S01]  /*37c0*/  LDC.64 R12, c[0x0][0x590] ;  /* 0x00016400ff0c7b82 */ /* 0x000f220000000a00 */
[----:B---3--:R-:W-:Y:S01]  /*37d0*/  SHF.R.U32.HI R0, RZ, 0x2, R18 ;  /* 0x00000002ff007819 */ /* 0x008fe20000011612 */
[----:B------:R-:W-:Y:S01]  /*37e0*/  ULDC UR4, c[0x0][0x284] ;  /* 0x0000a10000047ab9 */ /* 0x000fe20000000800 */
[----:B------:R-:W-:Y:S02]  /*37f0*/  LOP3.LUT R8, R18, 0xe0, RZ, 0xc0, !PT ;  /* 0x000000e012087812 */ /* 0x000fe400078ec0ff */
[----:B------:R-:W-:Y:S02]  /*3800*/  LOP3.LUT R9, R0, 0x7, RZ, 0xc0, !PT ;  /* 0x0000000700097812 */ /* 0x000fe400078ec0ff */
[----:B------:R-:W-:Y:S01]  /*3810*/  LOP3.LUT R3, R18, 0x3, RZ, 0xc0, !PT ;  /* 0x0000000312037812 */ /* 0x000fe200078ec0ff */
[----:B-12---:R-:W1:Y:S01]  /*3820*/  LDC R4, c[0x0][0x288] ;  /* 0x0000a200ff047b82 */ /* 0x006e620000000800 */
[----:B------:R-:W-:-:S04]  /*3830*/  SHF.R.U32.HI R0, RZ, 0x1, R8 ;  /* 0x00000001ff007819 */ /* 0x000fc80000011608 */
[----:B------:R-:W-:-:S05]  /*3840*/  IADD3 R0, -R0, UR4, -R9 ;  /* 0x0000000400007c10 */ /* 0x000fca000fffe909 */
[----:B------:R-:W-:Y:S01]  /*3850*/  IMAD R89, R89, -0x80, R0 ;  /* 0xffffff8059597824 */ /* 0x000fe200078e0200 */
[----:B----4-:R-:W-:-:S04]  /*3860*/  ISETP.NE.U32.AND P2, PT, R12, RZ, PT ;  /* 0x000000ff0c00720c */ /* 0x010fc80003f45070 */
[----:B------:R-:W-:Y:S01]  /*3870*/  ISETP.NE.AND.EX P2, PT, R13, RZ, PT, P2 ;  /* 0x000000ff0d00720c */ /* 0x000fe20003f45320 */
[----:B-1----:R-:W-:-:S04]  /*3880*/  IMAD R3, R3, -0x2, R4 ;  /* 0xfffffffe03037824 */ /* 0x002fc800078e0204 */
[----:B------:R-:W-:-:S08]  /*3890*/  IMAD R88, R88, -0x80, R3 ;  /* 0xffffff8058587824 */ /* 0x000fd000078e0203 */
[----:B------:R-:W-:Y:S05]  /*38a0*/  @!P2 BRA `(.L_x_43) ;  /* 0x000000000054a947 */ /* 0x000fea0003800000 */
[----:B------:R-:W-:Y:S02]  /*38b0*/  ULDC.64 UR4, c[0x0][0x588] ;  /* 0x0001620000047ab9 */ /* 0x000fe40000000a00 */
[----:B------:R-:W-:-:S04]  /*38c0*/  ISETP.NE.U32.AND P0, PT, RZ, UR4, PT ;  /* 0x00000004ff007c0c */ /* 0x000fc8000bf05070 */
[----:B------:R-:W-:-:S13]  /*38d0*/  ISETP.NE.AND.EX P0, PT, RZ, UR5, PT, P0 ;  /* 0x00000005ff007c0c */ /* 0x000fda000bf05300 */
[----:B------:R-:W-:Y:S05]  /*38e0*/  @!P0 BRA `(.L_x_44) ;  /* 0x0000000000288947 */ /* 0x000fea0003800000 */
[----:B------:R-:W1:Y:S01]  /*38f0*/  LDC.64 R4, c[0x0][0x588] ;  /* 0x00016200ff047b82 */ /* 0x000e620000000a00 */
[----:B------:R-:W-:-:S04]  /*3900*/  IMAD R3, R12, UR47, RZ ;  /* 0x0000002f0c037c24 */ /* 0x000fc8000f8e02ff */
[----:B-1----:R-:W-:-:S05]  /*3910*/  IMAD.WIDE R4, R3, 0x4, R4 ;  /* 0x0000000403047825 */ /* 0x002fca00078e0204 */
[----:B------:R-:W2:Y:S01]  /*3920*/  LDG.E R91, desc[UR40][R4.64] ;  /* 0x00000028045b7981 */ /* 0x000ea2000c1e1900 */
[----:B------:R-:W-:Y:S02]  /*3930*/  IMAD.MOV.U32 R90, RZ, RZ, 0x1 ;  /* 0x00000001ff5a7424 */ /* 0x000fe400078e00ff */
[----:B------:R-:W-:Y:S02]  /*3940*/  IMAD.MOV.U32 R94, RZ, RZ, 0x1 ;  /* 0x00000001ff5e7424 */ /* 0x000fe400078e00ff */
[----:B------:R-:W-:Y:S02]  /*3950*/  IMAD.MOV.U32 R95, RZ, RZ, 0x1 ;  /* 0x00000001ff5f7424 */ /* 0x000fe400078e00ff */
[----:B--2---:R-:W-:Y:S01]  /*3960*/  IMAD.MOV.U32 R96, RZ, RZ, R91 ;  /* 0x000000ffff607224 */ /* 0x004fe200078e005b */
[----:B------:R-:W-:Y:S01]  /*3970*/  MOV R147, R91 ;  /* 0x0000005b00937202 */ /* 0x000fe20000000f00 */
[----:B------:R-:W-:Y:S06]  /*3980*/  BRA `(.L_x_43) ;  /* 0x00000000001c7947 */ /* 0x000fec0003800000 */
.L_x_44:
[----:B------:R-:W-:Y:S01]  /*3990*/  ULDC UR4, c[0x0][0x580] ;  /* 0x0001600000047ab9 */ /* 0x000fe20000000800 */
[----:B------:R-:W-:Y:S02]  /*39a0*/  IMAD.MOV.U32 R90, RZ, RZ, 0x1 ;  /* 0x00000001ff5a7424 */ /* 0x000fe400078e00ff */
[----:B------:R-:W-:Y:S02]  /*39b0*/  IMAD.MOV.U32 R94, RZ, RZ, 0x1 ;  /* 0x00000001ff5e7424 */ /* 0x000fe400078e00ff */
[----:B------:R-:W-:Y:S02]  /*39c0*/  IMAD.MOV.U32 R95, RZ, RZ, 0x1 ;  /* 0x00000001ff5f7424 */ /* 0x000fe400078e00ff */
[----:B------:R-:W-:Y:S02]  /*39d0*/  IMAD.U32 R91, RZ, RZ, UR4 ;  /* 0x00000004ff5b7e24 */ /* 0x000fe4000f8e00ff */
[----:B------:R-:W-:Y:S02]  /*39e0*/  IMAD.U32 R96, RZ, RZ, UR4 ;  /* 0x00000004ff607e24 */ /* 0x000fe4000f8e00ff */
[----:B------:R-:W-:-:S07]  /*39f0*/  IMAD.U32 R147, RZ, RZ, UR4 ;  /* 0x00000004ff937e24 */ /* 0x000fce000f8e00ff */
.L_x_43:
[----:B------:R-:W1:Y:S02]  /*3a00*/  LDC.64 R6, c[0x0][0x5b0] ;  /* 0x00016c00ff067b82 */ /* 0x000e640000000a00 */
[----:B-1----:R-:W-:-:S04]  /*3a10*/  ISETP.NE.U32.AND P0, PT, R6, RZ, PT ;  /* 0x000000ff0600720c */ /* 0x002fc80003f05070 */
[----:B------:R-:W-:-:S13]  /*3a20*/  ISETP.NE.AND.EX P0, PT, R7, RZ, PT, P0 ;  /* 0x000000ff0700720c */ /* 0x000fda0003f05300 */
        /* <DEDUP_REMOVED lines=8> */
[----:B------:R1:W5:Y:S01]  /*3ab0*/  LDG.E R93, desc[UR40][R4.64] ;  /* 0x00000028045d7981 */ /* 0x000362000c1e1900 */
[----:B------:R-:W-:Y:S05]  /*3ac0*/  BRA `(.L_x_45) ;  /* 0x0000000000087947 */ /* 0x000fea0003800000 */
.L_x_46:
[----:B------:R-:W-:Y:S02]  /*3ad0*/  ULDC UR4, c[0x0][0x5a0] ;  /* 0x0001680000047ab9 */ /* 0x000fe40000000800 */
[----:B------:R-:W-:-:S07]  /*3ae0*/  MOV R93, UR4 ;  /* 0x00000004005d7c02 */ /* 0x000fce0008000f00 */
.L_x_45:
[----:B------:R-:W2:Y:S01]  /*3af0*/  LDC.64 R10, c[0x0][0x5c0] ;  /* 0x00017000ff0a7b82 */ /* 0x000ea20000000a00 */
[----:B------:R-:W-:Y:S01]  /*3b00*/  ULDC.64 UR4, c[0x0][0x588] ;  /* 0x0001620000047ab9 */ /* 0x000fe20000000a00 */
[----:B------:R-:W-:Y:S02]  /*3b10*/  ISETP.EQ.U32.AND P3, PT, R12, RZ, PT ;  /* 0x000000ff0c00720c */ /* 0x000fe40003f62070 */
[----:B------:R-:W-:Y:S02]  /*3b20*/  ISETP.NE.U32.AND P4, PT, RZ, UR4, PT ;  /* 0x00000004ff007c0c */ /* 0x000fe4000bf85070 */
[----:B------:R-:W-:Y:S02]  /*3b30*/  LOP3.LUT P5, RZ, R95, 0xff, RZ, 0xc0, !PT ;  /* 0x000000ff5fff7812 */ /* 0x000fe400078ac0ff */
[----:B------:R-:W3:Y:S01]  /*3b40*/  LDC R6, c[0x0][0x5c8] ;  /* 0x00017200ff067b82 */ /* 0x000ee20000000800 */
[----:B------:R-:W-:Y:S02]  /*3b50*/  ISETP.NE.AND.EX P4, PT, RZ, UR5, PT, P4 ;  /* 0x00000005ff007c0c */ /* 0x000fe4000bf85340 */
[----:B------:R-:W-:-:S02]  /*3b60*/  FSEL R0, R147, R96, !P5 ;  /* 0x0000006093007208 */ /* 0x000fc40006800000 */
[----:B------:R-:W-:Y:S02]  /*3b70*/  ISETP.EQ.OR.EX P3, PT, R13, RZ, !P4, P3 ;  /* 0x000000ff0d00720c */ /* 0x000fe40006762730 */
[----:B------:R-:W-:Y:S02]  /*3b80*/  PLOP3.LUT P1, PT, PT, PT, PT, 0x8, 0x0 ;  /* 0x000000000000781c */ /* 0x000fe40003f2e170 */
[----:B------:R-:W-:Y:S02]  /*3b90*/  PLOP3.LUT P4, PT, P4, PT, PT, 0x8, 0x0 ;  /* 0x000000000000781c */ /* 0x000fe4000278e170 */
[C---:B------:R-:W-:Y:S02]  /*3ba0*/  FSEL R96, R91.reuse, R96, !P2 ;  /* 0x000000605b607208 */ /* 0x040fe40005000000 */
[----:B------:R-:W-:Y:S02]  /*3bb0*/  FSEL R0, R91, R0, !P2 ;  /* 0x000000005b007208 */ /* 0x000fe40005000000 */
[----:B--2---:R-:W-:-:S04]  /*3bc0*/  ISETP.NE.U32.AND P0, PT, R10, RZ, PT ;  /* 0x000000ff0a00720c */ /* 0x004fc80003f05070 */
[----:B------:R-:W-:-:S04]  /*3bd0*/  ISETP.NE.AND.EX P0, PT, R11, RZ, PT, P0 ;  /* 0x000000ff0b00720c */ /* 0x000fc80003f05300 */
[----:B---3--:R-:W-:Y:S01]  /*3be0*/  FSEL R6, R6, RZ, !P0 ;  /* 0x000000ff06067208 */ /* 0x008fe20004000000 */
[----:B------:R-:W-:Y:S08]  /*3bf0*/  @!P3 BRA `(.L_x_47) ;  /* 0x00000000003cb947 */ /* 0x000ff00003800000 */
[----:B------:R-:W-:Y:S04]  /*3c00*/  BSSY B0, `(.L_x_47) ;  /* 0x000000e000007945 */ /* 0x000fe80003800000 */
[----:B------:R-:W-:Y:S05]  /*3c10*/  @!P2 BRA `(.L_x_48) ;  /* 0x000000000024a947 */ /* 0x000fea0003800000 */
[----:B------:R-:W-:Y:S02]  /*3c20*/  LOP3.LUT P3, RZ, R94, 0xff, RZ, 0xc0, !PT ;  /* 0x000000ff5eff7812 */ /* 0x000fe4000786c0ff */
[----:B------:R-:W-:Y:S02]  /*3c30*/  PLOP3.LUT P1, PT, P4, PT, PT, 0x80, 0x0 ;  /* 0x000000000000781c */ /* 0x000fe4000272f070 */
[----:B------:R-:W-:-:S09]  /*3c40*/  PRMT R95, RZ, 0x7610, R95 ;  /* 0x00007610ff5f7816 */ /* 0x000fd2000000005f */
[----:B------:R-:W-:Y:S05]  /*3c50*/  @!P3 BRA `(.L_x_49) ;  /* 0x000000000020b947 */ /* 0x000fea0003800000 */
[----:B------:R-:W-:Y:S01]  /*3c60*/  FSETP.EQ.AND P1, PT, R91, RZ, PT ;  /* 0x000000ff5b00720b */ /* 0x000fe20003f22000 */
[----:B------:R-:W-:Y:S01]  /*3c70*/  IMAD.MOV.U32 R96, RZ, RZ, R91 ;  /* 0x000000ffff607224 */ /* 0x000fe200078e005b */
[----:B------:R-:W-:Y:S01]  /*3c80*/  PRMT R95, R94, 0x7610, R95 ;  /* 0x000076105e5f7816 */ /* 0x000fe2000000005f */
[----:B------:R-:W-:Y:S01]  /*3c90*/  IMAD.MOV.U32 R0, RZ, RZ, R91 ;  /* 0x000000ffff007224 */ /* 0x000fe200078e005b */
[----:B------:R-:W-:Y:S09]  /*3ca0*/  BRA `(.L_x_49) ;  /* 0x00000000000c7947 */ /* 0x000ff20003800000 */
.L_x_48:
[----:B------:R-:W-:Y:S01]  /*3cb0*/  FSETP.EQ.AND P1, PT, R91, RZ, PT ;  /* 0x000000ff5b00720b */ /* 0x000fe20003f22000 */
[--C-:B------:R-:W-:Y:S02]  /*3cc0*/  IMAD.MOV.U32 R96, RZ, RZ, R91.reuse ;  /* 0x000000ffff607224 */ /* 0x100fe400078e005b */
[----:B------:R-:W-:-:S10]  /*3cd0*/  IMAD.MOV.U32 R0, RZ, RZ, R91 ;  /* 0x000000ffff007224 */ /* 0x000fd400078e005b */
.L_x_49:
[----:B------:R-:W-:Y:S05]  /*3ce0*/  BSYNC B0 ;  /* 0x0000000000007941 */ /* 0x000fea0003800000 */
.L_x_47:
[----:B------:R-:W-:Y:S04]  /*3cf0*/  BSSY B0, `(.L_x_50) ;  /* 0x000000f000007945 */ /* 0x000fe80003800000 */
[----:B------:R-:W-:Y:S05]  /*3d00*/  @!P2 BRA `(.L_x_51) ;  /* 0x000000000028a947 */ /* 0x000fea0003800000 */
[----:B------:R-:W-:Y:S02]  /*3d10*/  LOP3.LUT P2, RZ, R90, 0xff, RZ, 0xc0, !PT ;  /* 0x000000ff5aff7812 */ /* 0x000fe4000784c0ff */
[----:B------:R-:W-:Y:S02]  /*3d20*/  PRMT R94, RZ, 0x7610, R94 ;  /* 0x00007610ff5e7816 */ /* 0x000fe4000000005e */
[----:B------:R-:W-:-:S09]  /*3d30*/  PRMT R95, RZ, 0x7610, R95 ;  /* 0x00007610ff5f7816 */ /* 0x000fd2000000005f */
[----:B------:R-:W-:Y:S05]  /*3d40*/  @!P2 BRA `(.L_x_52) ;  /* 0x000000000024a947 */ /* 0x000fea0003800000 */
[----:B------:R-:W-:Y:S01]  /*3d50*/  FSETP.EQ.AND P4, PT, R91, RZ, PT ;  /* 0x000000ff5b00720b */ /* 0x000fe20003f82000 */
[--C-:B------:R-:W-:Y:S01]  /*3d60*/  IMAD.MOV.U32 R96, RZ, RZ, R91.reuse ;  /* 0x000000ffff607224 */ /* 0x100fe200078e005b */
[C---:B------:R-:W-:Y:S01]  /*3d70*/  PRMT R94, R90.reuse, 0x7610, R94 ;  /* 0x000076105a5e7816 */ /* 0x040fe2000000005e */
[----:B------:R-:W-:Y:S01]  /*3d80*/  IMAD.MOV.U32 R0, RZ, RZ, R91 ;  /* 0x000000ffff007224 */ /* 0x000fe200078e005b */
[----:B------:R-:W-:Y:S01]  /*3d90*/  PRMT R95, R90, 0x7610, R95 ;  /* 0x000076105a5f7816 */ /* 0x000fe2000000005f */
[----:B------:R-:W-:Y:S08]  /*3da0*/  BRA `(.L_x_52) ;  /* 0x00000000000c7947 */ /* 0x000ff00003800000 */
.L_x_51:
[----:B------:R-:W-:Y:S01]  /*3db0*/  FSETP.EQ.AND P4, PT, R91, RZ, PT ;  /* 0x000000ff5b00720b */ /* 0x000fe20003f82000 */
[----:B------:R-:W-:Y:S01]  /*3dc0*/  IMAD.MOV.U32 R0, RZ, RZ, R91 ;  /* 0x000000ffff007224 */ /* 0x000fe200078e005b */
[----:B------:R-:W-:-:S11]  /*3dd0*/  MOV R96, R91 ;  /* 0x0000005b00607202 */ /* 0x000fd60000000f00 */
.L_x_52:
[----:B------:R-:W-:Y:S05]  /*3de0*/  BSYNC B0 ;  /* 0x0000000000007941 */ /* 0x000fea0003800000 */
.L_x_50:
[----:B------:R-:W-:Y:S02]  /*3df0*/  IMAD.MOV.U32 R7, RZ, RZ, RZ ;  /* 0x000000ffff077224 */ /* 0x000fe400078e00ff */
[----:B------:R-:W-:Y:S02]  /*3e00*/  IMAD.MOV.U32 R3, RZ, RZ, RZ ;  /* 0x000000ffff037224 */ /* 0x000fe400078e00ff */
[----:B-1----:R-:W-:Y:S01]  /*3e10*/  IMAD.MOV.U32 R4, RZ, RZ, R6 ;  /* 0x000000ffff047224 */ /* 0x002fe200078e0006 */
[----:B------:R-:W-:Y:S06]  /*3e20*/  @!P0 BRA `(.L_x_53) ;  /* 0x0000000000608947 */ /* 0x000fec0003800000 */
[----:B------:R-:W-:Y:S01]  /*3e30*/  SHF.R.U32.HI R8, RZ, 0x5, R8 ;  /* 0x00000005ff087819 */ /* 0x000fe20000011608 */
[----:B------:R-:W1:Y:S01]  /*3e40*/  LDC.64 R12, c[0x0][0x5d0] ;  /* 0x00017400ff0c7b82 */ /* 0x000e620000000a00 */
[----:B------:R-:W-:Y:S01]  /*3e50*/  USHF.R.S32.HI UR4, URZ, 0x1f, UR47 ;  /* 0x0000001f3f047899 */ /* 0x000fe2000801142f */
[----:B------:R-:W-:Y:S02]  /*3e60*/  ISETP.GE.AND P0, PT, R88, 0x1, PT ;  /* 0x000000015800780c */ /* 0x000fe40003f06270 */
[----:B------:R-:W-:Y:S02]  /*3e70*/  IMAD.SHL.U32 R4, R8, 0x10, RZ ;  /* 0x0000001008047824 */ /* 0x000fe400078e00ff */
[C---:B------:R-:W-:Y:S02]  /*3e80*/  ISETP.LT.OR P2, PT, R89.reuse, 0x9, !P0 ;  /* 0x000000095900780c */ /* 0x040fe40004741670 */
[----:B------:R-:W-:Y:S02]  /*3e90*/  ISETP.LT.OR P0, PT, R89, 0x1, !P0 ;  /* 0x000000015900780c */ /* 0x000fe40004701670 */
[----:B------:R-:W-:-:S05]  /*3ea0*/  LOP3.LUT R4, R4, 0xfffffff0, R9, 0xe2, !PT ;  /* 0xfffffff004047812 */ /* 0x000fca00078ee209 */
[----:B------:R-:W-:-:S05]  /*3eb0*/  VIADD R4, R4, UR46 ;  /* 0x0000002e04047c36 */ /* 0x000fca0008000000 */
[--C-:B------:R-:W-:Y:S01]  /*3ec0*/  SHF.R.S32.HI R5, RZ, 0x1f, R4.reuse ;  /* 0x0000001fff057819 */ /* 0x100fe20000011404 */
[C---:B-1----:R-:W-:Y:S02]  /*3ed0*/  IMAD R6, R12.reuse, UR4, RZ ;  /* 0x000000040c067c24 */ /* 0x042fe4000f8e02ff */
[----:B------:R-:W-:-:S04]  /*3ee0*/  IMAD.WIDE.U32 R4, R12, UR47, R4 ;  /* 0x0000002f0c047c25 */ /* 0x000fc8000f8e0004 */
[----:B------:R-:W-:Y:S01]  /*3ef0*/  IMAD R6, R13, UR47, R6 ;  /* 0x0000002f0d067c24 */ /* 0x000fe2000f8e0206 */
[----:B------:R-:W-:Y:S02]  /*3f00*/  IADD3 R8, P3, R4, R10, RZ ;  /* 0x0000000a04087210 */ /* 0x000fe40007f7e0ff */
[----:B------:R-:W-:Y:S02]  /*3f10*/  PRMT R4, RZ, 0x7610, R4 ;  /* 0x00007610ff047816 */ /* 0x000fe40000000004 */
[----:B------:R-:W-:-:S05]  /*3f20*/  IADD3.X R9, R11, R5, R6, P3, !PT ;  /* 0x000000050b097210 */ /* 0x000fca0001ffe406 */
[----:B------:R-:W2:Y:S04]  /*3f30*/  @!P2 LDG.E.U8 R5, desc[UR40][R8.64+0x8] ;  /* 0x000008280805a981 */ /* 0x000ea8000c1e1100 */
[----:B------:R-:W3:Y:S01]  /*3f40*/  @!P0 LDG.E.U8 R4, desc[UR40][R8.64] ;  /* 0x0000002808048981 */ /* 0x000ee2000c1e1100 */
[----:B--2---:R-:W-:-:S04]  /*3f50*/  @!P2 SHF.L.U32 R5, R5, 0x8, RZ ;  /* 0x000000080505a819 */ /* 0x004fc800000006ff */
[----:B---3--:R-:W-:-:S04]  /*3f60*/  @!P2 LOP3.LUT R5, R4, R5, RZ, 0xfc, !PT ;  /* 0x000000050405a212 */ /* 0x008fc800078efcff */
[----:B------:R-:W-:-:S04]  /*3f70*/  @!P2 PRMT R4, R5, 0x7610, R4 ;  /* 0x000076100504a816 */ /* 0x000fc80000000004 */
[----:B------:R-:W-:-:S05]  /*3f80*/  F2FP.F16.E4M3.UNPACK_B R5, R4 ;  /* 0x00000004ff05723e */ /* 0x000fca00020006ff */
[--C-:B------:R-:W-:Y:S02]  /*3f90*/  HADD2.F32 R4, -RZ, R5.reuse.H0_H0 ;  /* 0x20000005ff047230 */ /* 0x100fe40000004100 */
[----:B------:R-:W-:-:S07]  /*3fa0*/  HADD2.F32 R6, -RZ, R5.H1_H1 ;  /* 0x30000005ff067230 */ /* 0x000fce0000004100 */
.L_x_53:
[----:B------:R-:W-:Y:S01]  /*3fb0*/  BSSY B0, `(.L_x_54) ;  /* 0x0000041000007945 */ /* 0x000fe20003800000 */
[----:B------:R-:W-:Y:S02]  /*3fc0*/  IMAD.MOV.U32 R8, RZ, RZ, RZ ;  /* 0x000000ffff087224 */ /* 0x000fe400078e00ff */
[----:B------:R-:W-:Y:S01]  /*3fd0*/  IMAD.MOV.U32 R5, RZ, RZ, RZ ;  /* 0x000000ffff057224 */ /* 0x000fe200078e00ff */
[----:B------:R-:W-:Y:S06]  /*3fe0*/  @P1 BRA `(.L_x_55) ;  /* 0x0000000000f41947 */ /* 0x000fec0003800000 */
[----:B------:R-:W-:-:S13]  /*3ff0*/  ISETP.NE.AND P2, PT, R92, 0x3, PT ;  /* 0x000000035c00780c */ /* 0x000fda0003f45270 */
[----:B------:R-:W-:Y:S05]  /*4000*/  @!P2 BRA `(.L_x_56) ;  /* 0x000000000004a947 */ /* 0x000fea0003800000 */
[----:B------:R-:W-:Y:S01]  /*4010*/  BPT.TRAP 0x1 ;  /* 0x000000040000795c */ /* 0x000fe20000300000 */
.L_x_56:
[----:B------:R-:W-:Y:S01]  /*4020*/  LEA R20, R98, UR50, 0x3 ;  /* 0x0000003262147c11 */ /* 0x000fe2000f8e18ff */
[----:B------:R-:W-:Y:S01]  /*4030*/  BSSY B1, `(.L_x_57) ;  /* 0x0000006000017945 */ /* 0x000fe20003800000 */
[----:B------:R-:W-:Y:S01]  /*4040*/  SHF.L.U32 R5, R97, 0x1f, RZ ;  /* 0x0000001f61057819 */ /* 0x000fe200000006ff */
[----:B------:R-:W-:Y:S02]  /*4050*/  IMAD.MOV.U32 R7, RZ, RZ, RZ ;  /* 0x000000ffff077224 */ /* 0x000fe400078e00ff */
[----:B------:R-:W-:Y:S01]  /*4060*/  IMAD.MOV.U32 R3, RZ, RZ, RZ ;  /* 0x000000ffff037224 */ /* 0x000fe200078e00ff */
[----:B------:R-:W1:Y:S02]  /*4070*/  SYNCS.PHASECHK.TRANS64.TRYWAIT P0, [R20+URZ+0xc0], R5 ;  /* 0x0000c005140075a7 */ /* 0x000e64000800017f */
[----:B-1----:R-:W-:Y:S05]  /*4080*/  @!P0 BRA `(.L_x_58) ;  /* 0x0000005800188947 */ /* 0x002fea0003800000 */
.L_x_181:
[----:B------:R-:W-:Y:S05]  /*4090*/  BSYNC B1 ;  /* 0x0000000000017941 */ /* 0x000fea0003800000 */
.L_x_57:
[----:B------:R-:W-:Y:S01]  /*40a0*/  BSSY B1, `(.L_x_59) ;  /* 0x0000020000017945 */ /* 0x000fe20003800000 */
[----:B------:R-:W-:Y:S02]  /*40b0*/  IMAD.MOV.U32 R8, RZ, RZ, RZ ;  /* 0x000000ffff087224 */ /* 0x000fe400078e00ff */
[----:B-1----:R-:W-:Y:S01]  /*40c0*/  IMAD.MOV.U32 R5, RZ, RZ, RZ ;  /* 0x000000ffff057224 */ /* 0x002fe200078e00ff */
[----:B------:R-:W-:Y:S06]  /*40d0*/  @P4 BRA `(.L_x_60) ;  /* 0x0000000000704947 */ /* 0x000fec0003800000 */
[C---:B------:R-:W-:Y:S01]  /*40e0*/  SHF.L.U32 R3, R18.reuse, 0x4, RZ ;  /* 0x0000000412037819 */ /* 0x040fe200000006ff */
[C---:B------:R-:W-:Y:S02]  /*40f0*/  IMAD.SHL.U32 R8, R18.reuse, 0x2, RZ ;  /* 0x0000000212087824 */ /* 0x040fe400078e00ff */
[----:B------:R-:W-:Y:S01]  /*4100*/  IMAD.SHL.U32 R10, R18, 0x8, RZ ;  /* 0x00000008120a7824 */ /* 0x000fe200078e00ff */
[----:B------:R-:W-:-:S04]  /*4110*/  LOP3.LUT R3, R3, 0xe00, RZ, 0xc0, !PT ;  /* 0x00000e0003037812 */ /* 0x000fc800078ec0ff */
[----:B------:R-:W-:Y:S02]  /*4120*/  LOP3.LUT R5, R10, 0x80, RZ, 0xc0, !PT ;  /* 0x000000800a057812 */ /* 0x000fe400078ec0ff */
[----:B------:R-:W-:Y:S02]  /*4130*/  LOP3.LUT R3, R3, 0x6, R8, 0xf8, !PT ;  /* 0x0000000603037812 */ /* 0x000fe400078ef808 */
[----:B------:R-:W-:Y:S02]  /*4140*/  LOP3.LUT R8, R5, 0x10, R18, 0xf8, !PT ;  /* 0x0000001005087812 */ /* 0x000fe400078ef812 */
[----:B------:R-:W-:Y:S02]  /*4150*/  LOP3.LUT R3, R3, 0x60, R10, 0xf8, !PT ;  /* 0x0000006003037812 */ /* 0x000fe400078ef80a */
[----:B------:R-:W-:Y:S02]  /*4160*/  SHF.R.U32.HI R5, RZ, 0x4, R18 ;  /* 0x00000004ff057819 */ /* 0x000fe40000011612 */
[----:B------:R-:W-:-:S02]  /*4170*/  LOP3.LUT R3, R3, R8, RZ, 0xfc, !PT ;  /* 0x0000000803037212 */ /* 0x000fc400078efcff */
[----:B------:R-:W-:-:S03]  /*4180*/  LOP3.LUT P0, RZ, R5, 0x1, RZ, 0xc0, !PT ;  /* 0x0000000105ff7812 */ /* 0x000fc6000780c0ff */
[----:B------:R-:W-:-:S04]  /*4190*/  IMAD R3, R98, 0x1000, R3 ;  /* 0x0000100062037824 */ /* 0x000fc800078e0203 */
[----:B------:R-:W-:Y:S01]  /*41a0*/  VIADD R5, R3, UR50 ;  /* 0x0000003203057c36 */ /* 0x000fe20008000000 */
[----:B------:R-:W-:Y:S03]  /*41b0*/  LDS.U16 R8, [R3+UR50+0x200] ;  /* 0x0002003203087984 */ /* 0x000fe60008000400 */
[C---:B------:R-:W-:Y:S01]  /*41c0*/  VIADD R7, R5.reuse, 0x200 ;  /* 0x0000020005077836 */ /* 0x040fe20000000000 */
[----:B------:R-:W-:Y:S01]  /*41d0*/  LDS.U16 R10, [R3+UR50+0x208] ;  /* 0x00020832030a7984 */ /* 0x000fe20008000400 */
[----:B------:R-:W-:-:S03]  /*41e0*/  VIADD R9, R5, 0x210 ;  /* 0x0000021005097836 */ /* 0x000fc60000000000 */
[----:B------:R-:W-:Y:S01]  /*41f0*/  @P0 IADD3 R9, R7, -0x10, RZ ;  /* 0xfffffff007090810 */ /* 0x000fe20007ffe0ff */
[----:B------:R-:W1:Y:S04]  /*4200*/  LDS.U16 R5, [R3+UR50+0x300] ;  /* 0x0003003203057984 */ /* 0x000e680008000400 */
[----:B------:R-:W2:Y:S04]  /*4210*/  LDS.U16 R7, [R3+UR50+0x308] ;  /* 0x0003083203077984 */ /* 0x000ea80008000400 */
[----:B------:R-:W-:Y:S04]  /*4220*/  LDS.U16 R11, [R9+0x100] ;  /* 0x00010000090b7984 */ /* 0x000fe80000000400 */
[----:B------:R-:W3:Y:S04]  /*4230*/  LDS.U16 R12, [R9] ;  /* 0x00000000090c7984 */ /* 0x000ee80000000400 */
[----:B------:R-:W-:Y:S04]  /*4240*/  LDS.U16 R13, [R9+0x108] ;  /* 0x00010800090d7984 */ /* 0x000fe80000000400 */
[----:B------:R-:W4:Y:S01]  /*4250*/  LDS.U16 R14, [R9+0x8] ;  /* 0x00000800090e7984 */ /* 0x000f220000000400 */
[----:B-1----:R-:W-:-:S02]  /*4260*/  PRMT R5, R8, 0x5410, R5 ;  /* 0x0000541008057816 */ /* 0x002fc40000000005 */
[----:B--2---:R-:W-:Y:S02]  /*4270*/  PRMT R8, R10, 0x5410, R7 ;  /* 0x000054100a087816 */ /* 0x004fe40000000007 */
[----:B---3--:R-:W-:Y:S02]  /*4280*/  PRMT R3, R12, 0x5410, R11 ;  /* 0x000054100c037816 */ /* 0x008fe4000000000b */
[----:B----4-:R-:W-:-:S07]  /*4290*/  PRMT R7, R14, 0x5410, R13 ;  /* 0x000054100e077816 */ /* 0x010fce000000000d */
.L_x_60:
[----:B------:R-:W-:Y:S05]  /*42a0*/  BSYNC B1 ;  /* 0x0000000000017941 */ /* 0x000fea0003800000 */
.L_x_59:
[----:B------:R-:W-:Y:S01]  /*42b0*/  @!PT LDS RZ, [RZ] ;  /* 0x00000000fffff984 */ /* 0x000fe20000000800 */
[----:B------:R-:W-:Y:S01]  /*42c0*/  @!PT LDS RZ, [RZ] ;  /* 0x00000000fffff984 */ /* 0x000fe20000000800 */
[----:B------:R-:W-:Y:S01]  /*42d0*/  @!PT LDS RZ, [RZ] ;  /* 0x00000000fffff984 */ /* 0x000fe20000000800 */
[----:B------:R-:W-:Y:S01]  /*42e0*/  @!PT LDS RZ, [RZ] ;  /* 0x00000000fffff984 */ /* 0x000fe20000000800 */
[----:B------:R1:W-:Y:S06]  /*42f0*/  MEMBAR.ALL.CTA ;  /* 0x0000000000007992 */ /* 0x0003ec0000008000 */
[----:B-1----:R-:W1:Y:S01]  /*4300*/  FENCE.VIEW.ASYNC.S ;  /* 0x00000000000073c6 */ /* 0x002e620000000000 */
[----:B------:R-:W-:Y:S05]  /*4310*/  @!P2 BRA `(.L_x_61) ;  /* 0x000000000004a947 */ /* 0x000fea0003800000 */
[----:B------:R-:W-:Y:S01]  /*4320*/  BPT.TRAP 0x1 ;  /* 0x000000040000795c */ /* 0x000fe20000300000 */
.L_x_61:
[----:B------:R-:W2:Y:S01]  /*4330*/  S2R R10, SR_CgaCtaId ;  /* 0x00000000000a7919 */ /* 0x000ea20000008800 */
[----:B------:R-:W-:Y:S02]  /*4340*/  VIADD R9, R20, 0xe0 ;  /* 0x000000e014097836 */ /* 0x000fe40000000000 */
[----:B------:R-:W-:-:S05]  /*4350*/  VIADD R98, R98, 0x1 ;  /* 0x0000000162627836 */ /* 0x000fca0000000000 */
[----:B------:R-:W-:-:S04]  /*4360*/  ISETP.NE.AND P0, PT, R98, 0x4, PT ;  /* 0x000000046200780c */ /* 0x000fc80003f05270 */
[----:B------:R-:W-:Y:S02]  /*4370*/  SEL R98, R98, RZ, P0 ;  /* 0x000000ff62627207 */ /* 0x000fe40000000000 */
[----:B--2---:R-:W-:Y:S02]  /*4380*/  PRMT R9, R10, 0x654, R9 ;  /* 0x000006540a097816 */ /* 0x004fe40000000009 */
[----:B------:R-:W-:Y:S02]  /*4390*/  SEL R10, RZ, 0x1, P0 ;  /* 0x00000001ff0a7807 */ /* 0x000fe40000000000 */
[----:B-1----:R1:W-:Y:S02]  /*43a0*/  SYNCS.ARRIVE.TRANS64.RED.A1T0 RZ, [R9+URZ], RZ ;  /* 0x000000ff09ff79a7 */ /* 0x0023e4000810043f */
[----:B------:R-:W-:-:S07]  /*43b0*/  LOP3.LUT R97, R97, R10, RZ, 0x3c, !PT ;  /* 0x0000000a61617212 */ /* 0x000fce00078e3cff */
.L_x_55:
[----:B------:R-:W-:Y:S05]  /*43c0*/  BSYNC B0 ;  /* 0x0000000000007941 */ /* 0x000fea0003800000 */
.L_x_54:
[----:B-1----:R-:W-:Y:S01]  /*43d0*/  F2FP.F16.E4M3.UNPACK_B R9, R5 ;  /* 0x00000005ff09723e */ /* 0x002fe200020006ff */
[C-C-:B-----5:R-:W-:Y:S01]  /*43e0*/  FFMA R10, R93.reuse, R163, R4.reuse ;  /* 0x000000a35d0a7223 */ /* 0x160fe20000000004 */
[----:B------:R-:W-:Y:S01]  /*43f0*/  F2FP.F16.E4M3.UNPACK_B R11, R5.H1 ;  /* 0x00000005ff0b723e */ /* 0x000fe200030006ff */
[C---:B------:R-:W-:Y:S01]  /*4400*/  FFMA R162, R93.reuse, R162, R4 ;  /* 0x000000a25da27223 */ /* 0x040fe20000000004 */
[----:B------:R-:W-:Y:S01]  /*4410*/  SHF.R.U32.HI R12, RZ, 0x4, R18 ;  /* 0x00000004ff0c7819 */ /* 0x000fe20000011612 */
[--C-:B------:R-:W-:Y:S02]  /*4420*/  HADD2.F32 R13, -RZ, R9.reuse.H0_H0 ;  /* 0x20000009ff0d7230 */ /* 0x100fe40000004100 */
[C---:B------:R-:W-:Y:S01]  /*4430*/  FFMA R160, R93.reuse, R160, R6 ;  /* 0x000000a05da07223 */ /* 0x040fe20000000006 */
[----:B------:R-:W-:Y:S01]  /*4440*/  HADD2.F32 R9, -RZ, R9.H1_H1 ;  /* 0x30000009ff097230 */ /* 0x000fe20000004100 */
[----:B------:R-:W-:Y:S01]  /*4450*/  LOP3.LUT P2, RZ, R12, 0x1, RZ, 0xc0, !PT ;  /* 0x000000010cff7812 */ /* 0x000fe2000784c0ff */
[----:B------:R-:W-:Y:S01]  /*4460*/  FFMA R158, R93, R158, R4 ;  /* 0x0000009e5d9e7223 */ /* 0x000fe20000000004 */
[----:B------:R-:W-:Y:S01]  /*4470*/  FFMA R20, R13, R147, R10 ;  /* 0x000000930d147223 */ /* 0x000fe2000000000a */
[----:B------:R-:W-:-:S02]  /*4480*/  HADD2.F32 R13, -RZ, R11.H0_H0 ;  /* 0x2000000bff0d7230 */ /* 0x000fc40000004100 */
[----:B------:R-:W-:Y:S01]  /*4490*/  FFMA R25, R9, R147, R162 ;  /* 0x0000009309197223 */ /* 0x000fe200000000a2 */
[----:B------:R-:W-:Y:S02]  /*44a0*/  HADD2.F32 R11, -RZ, R11.H1_H1 ;  /* 0x3000000bff0b7230 */ /* 0x000fe40000004100 */
[C-C-:B------:R-:W-:Y:S01]  /*44b0*/  FFMA R10, R93.reuse, R161, R6.reuse ;  /* 0x000000a15d0a7223 */ /* 0x140fe20000000006 */
[----:B------:R-:W-:Y:S01]  /*44c0*/  F2FP.F16.E4M3.UNPACK_B R12, R8 ;  /* 0x00000008ff0c723e */ /* 0x000fe200020006ff */
[----:B------:R-:W-:Y:S01]  /*44d0*/  FFMA R156, R93, R156, R6 ;  /* 0x0000009c5d9c7223 */ /* 0x000fe20000000006 */
[----:B------:R-:W-:Y:S01]  /*44e0*/  F2FP.F16.E4M3.UNPACK_B R9, R8.H1 ;  /* 0x00000008ff09723e */ /* 0x000fe200030006ff */
[-C--:B------:R-:W-:Y:S01]  /*44f0*/  FFMA R24, R13, R147.reuse, R10 ;  /* 0x000000930d187223 */ /* 0x080fe2000000000a */
[----:B------:R-:W-:Y:S01]  /*4500*/  FFMA R27, R11, R147, R160 ;  /* 0x000000930b1b7223 */ /* 0x000fe200000000a0 */
[--C-:B------:R-:W-:Y:S02]  /*4510*/  HADD2.F32 R11, -RZ, R12.reuse.H0_H0 ;  /* 0x2000000cff0b7230 */ /* 0x100fe40000004100 */
[----:B------:R-:W-:Y:S01]  /*4520*/  FFMA R10, R93, R159, R4 ;  /* 0x0000009f5d0a7223 */ /* 0x000fe20000000004 */
[----:B------:R-:W-:-:S02]  /*4530*/  HADD2.F32 R13, -RZ, R12.H1_H1 ;  /* 0x3000000cff0d7230 */ /* 0x000fc40000004100 */
[----:B------:R-:W-:Y:S01]  /*4540*/  FFMA R12, R93, R157, R6 ;  /* 0x0000009d5d0c7223 */ /* 0x000fe20000000006 */
[--C-:B------:R-:W-:Y:S01]  /*4550*/  HADD2.F32 R15, -RZ, R9.reuse.H0_H0 ;  /* 0x20000009ff0f7230 */ /* 0x100fe20000004100 */
[----:B------:R-:W-:Y:S01]  /*4560*/  F2FP.F16.E4M3.UNPACK_B R14, R3 ;  /* 0x00000003ff0e723e */ /* 0x000fe200020006ff */
[-C--:B------:R-:W-:Y:S01]  /*4570*/  FFMA R26, R11, R147.reuse, R10 ;  /* 0x000000930b1a7223 */ /* 0x080fe2000000000a */
[-C--:B------:R-:W-:Y:S01]  /*4580*/  FFMA R29, R13, R147.reuse, R158 ;  /* 0x000000930d1d7223 */ /* 0x080fe2000000009e */
[----:B------:R-:W-:Y:S02]  /*4590*/  HADD2.F32 R9, -RZ, R9.H1_H1 ;  /* 0x30000009ff097230 */ /* 0x000fe40000004100 */
[----:B------:R-:W-:Y:S01]  /*45a0*/  FFMA R28, R15, R147, R12 ;  /* 0x000000930f1c7223 */ /* 0x000fe2000000000c */
[--C-:B------:R-:W-:Y:S01]  /*45b0*/  HADD2.F32 R13, -RZ, R14.reuse.H0_H0 ;  /* 0x2000000eff0d7230 */ /* 0x100fe20000004100 */
[----:B------:R-:W-:Y:S01]  /*45c0*/  F2FP.F16.E4M3.UNPACK_B R11, R3.H1 ;  /* 0x00000003ff0b723e */ /* 0x000fe200030006ff */
[----:B------:R-:W-:-:S02]  /*45d0*/  HADD2.F32 R15, -RZ, R14.H1_H1 ;  /* 0x3000000eff0f7230 */ /* 0x000fc40000004100 */
[C-C-:B------:R-:W-:Y:S01]  /*45e0*/  FFMA R10, R93.reuse, R155, R4.reuse ;  /* 0x0000009b5d0a7223 */ /* 0x140fe20000000004 */
[----:B------:R-:W-:Y:S01]  /*45f0*/  FFMA R154, R93, R154, R4 ;  /* 0x0000009a5d9a7223 */ /* 0x000fe20000000004 */
[----:B------:R-:W-:Y:S01]  /*4600*/  F2FP.F16.E4M3.UNPACK_B R12, R7 ;  /* 0x00000007ff0c723e */ /* 0x000fe200020006ff */
[-C--:B------:R-:W-:Y:S01]  /*4610*/  FFMA R31, R9, R147.reuse, R156 ;  /* 0x00000093091f7223 */ /* 0x080fe2000000009c */
[-C--:B------:R-:W-:Y:S01]  /*4620*/  FFMA R14, R13, R147.reuse, R10 ;  /* 0x000000930d0e7223 */ /* 0x080fe2000000000a */
[----:B------:R-:W-:Y:S01]  /*4630*/  FFMA R33, R15, R147, R154 ;  /* 0x000000930f217223 */ /* 0x000fe2000000009a */
[----:B------:R-:W-:Y:S02]  /*4640*/  HADD2.F32 R9, -RZ, R11.H0_H0 ;  /* 0x2000000bff097230 */ /* 0x000fe40000004100 */
[C-C-:B------:R-:W-:Y:S01]  /*4650*/  FFMA R10, R93.reuse, R153, R6.reuse ;  /* 0x000000995d0a7223 */ /* 0x140fe20000000006 */
[--C-:B------:R-:W-:Y:S02]  /*4660*/  HADD2.F32 R15, -RZ, R12.reuse.H0_H0 ;  /* 0x2000000cff0f7230 */ /* 0x100fe40000004100 */
[----:B------:R-:W-:Y:S01]  /*4670*/  FFMA R152, R93, R152, R6 ;  /* 0x000000985d987223 */ /* 0x000fe20000000006 */
[----:B------:R-:W-:-:S02]  /*4680*/  HADD2.F32 R21, -RZ, R12.H1_H1 ;  /* 0x3000000cff157230 */ /* 0x000fc40000004100 */
[----:B------:R-:W-:Y:S01]  /*4690*/  FFMA R12, R93, R151, R4 ;  /* 0x000000975d0c7223 */ /* 0x000fe20000000004 */
[-C--:B------:R-:W-:Y:S01]  /*46a0*/  FFMA R30, R9, R147.reuse, R10 ;  /* 0x00000093091e7223 */ /* 0x080fe2000000000a */
[C---:B------:R-:W-:Y:S01]  /*46b0*/  LOP3.LUT R9, R18.reuse, 0xff, RZ, 0xc0, !PT ;  /* 0x000000ff12097812 */ /* 0x040fe200078ec0ff */
[----:B------:R-:W-:Y:S02]  /*46c0*/  HADD2.F32 R11, -RZ, R11.H1_H1 ;  /* 0x3000000bff0b7230 */ /* 0x000fe40000004100 */
[----:B------:R-:W-:Y:S01]  /*46d0*/  FFMA R12, R15, R147, R12 ;  /* 0x000000930f0c7223 */ /* 0x000fe2000000000c */
[C---:B------:R-:W-:Y:S01]  /*46e0*/  IMAD.SHL.U32 R15, R18.reuse, 0x10, RZ ;  /* 0x00000010120f7824 */ /* 0x040fe200078e00ff */
[----:B------:R-:W-:Y:S01]  /*46f0*/  F2FP.F16.E4M3.UNPACK_B R13, R7.H1 ;  /* 0x00000007ff0d723e */ /* 0x000fe200030006ff */
[----:B------:R-:W-:Y:S02]  /*4700*/  IMAD.SHL.U32 R32, R18, 0x2, RZ ;  /* 0x0000000212207824 */ /* 0x000fe400078e00ff */
[----:B------:R-:W-:Y:S01]  /*4710*/  FFMA R35, R11, R147, R152 ;  /* 0x000000930b237223 */ /* 0x000fe20000000098 */
[----:B------:R-:W-:Y:S01]  /*4720*/  VIADD R9, R9, 0x1f ;  /* 0x0000001f09097836 */ /* 0x000fe20000000000 */
[----:B------:R-:W-:Y:S01]  /*4730*/  LOP3.LUT R15, R15, 0xe00, RZ, 0xc0, !PT ;  /* 0x00000e000f0f7812 */ /* 0x000fe200078ec0ff */
[----:B------:R-:W-:-:S02]  /*4740*/  HADD2.F32 R11, -RZ, R13.H0_H0 ;  /* 0x2000000dff0b7230 */ /* 0x000fc40000004100 */
[----:B------:R-:W-:Y:S01]  /*4750*/  FFMA R10, R93, R149, R6 ;  /* 0x000000955d0a7223 */ /* 0x000fe20000000006 */
[----:B------:R-:W-:Y:S01]  /*4760*/  HADD2.F32 R13, -RZ, R13.H1_H1 ;  /* 0x3000000dff0d7230 */ /* 0x000fe20000004100 */
[----:B------:R-:W-:Y:S01]  /*4770*/  ISETP.GT.U32.AND P0, PT, R9, 0x3e, PT ;  /* 0x0000003e0900780c */ /* 0x000fe20003f04070 */
[----:B------:R-:W-:Y:S01]  /*4780*/  FFMA R150, R93, R150, R4 ;  /* 0x000000965d967223 */ /* 0x000fe20000000004 */
[----:B------:R-:W-:Y:S01]  /*4790*/  LOP3.LUT R15, R15, 0x6, R32, 0xf8, !PT ;  /* 0x000000060f0f7812 */ /* 0x000fe200078ef820 */
[----:B------:R-:W-:Y:S02]  /*47a0*/  IMAD.SHL.U32 R32, R18, 0x8, RZ ;  /* 0x0000000812207824 */ /* 0x000fe400078e00ff */
[-C--:B------:R-:W-:Y:S01]  /*47b0*/  FFMA R10, R11, R147.reuse, R10 ;  /* 0x000000930b0a7223 */ /* 0x080fe2000000000a */
[----:B------:R-:W-:Y:S01]  /*47c0*/  FFMA R148, R93, R148, R6 ;  /* 0x000000945d947223 */ /* 0x000fe20000000006 */
[----:B------:R-:W-:Y:S01]  /*47d0*/  F2FP.SATFINITE.RELU.E4M3.F32.PACK_AB_MERGE_C R33, R33, R14, RZ ;  /* 0x0000000e2121723e */ /* 0x000fe200048078ff */
[-C--:B------:R-:W-:Y:S01]  /*47e0*/  FFMA R21, R21, R147.reuse, R150 ;  /* 0x0000009315157223 */ /* 0x080fe20000000096 */
[----:B------:R-:W-:Y:S01]  /*47f0*/  LOP3.LUT R11, R32, 0x80, RZ, 0xc0, !PT ;  /* 0x00000080200b7812 */ /* 0x000fe200078ec0ff */
[----:B------:R-:W-:Y:S01]  /*4800*/  FFMA R13, R13, R147, R148 ;  /* 0x000000930d0d7223 */ /* 0x000fe20000000094 */
[----:B------:R-:W-:-:S02]  /*4810*/  LOP3.LUT R9, R15, 0x60, R32, 0xf8, !PT ;  /* 0x000000600f097812 */ /* 0x000fc400078ef820 */
[----:B------:R-:W-:Y:S02]  /*4820*/  LOP3.LUT R14, R11, 0x10, R18, 0xf8, !PT ;  /* 0x000000100b0e7812 */ /* 0x000fe400078ef812 */
[----:B------:R-:W-:Y:S02]  /*4830*/  MOV R11, 0x10 ;  /* 0x00000010000b7802 */ /* 0x000fe40000000f00 */
[----:B------:R-:W-:Y:S02]  /*4840*/  F2FP.SATFINITE.RELU.E4M3.F32.PACK_AB_MERGE_C R20, R25, R20, RZ ;  /* 0x000000141914723e */ /* 0x000fe400048078ff */
[----:B------:R-:W-:Y:S02]  /*4850*/  F2FP.SATFINITE.RELU.E4M3.F32.PACK_AB_MERGE_C R24, R27, R24, RZ ;  /* 0x000000181b18723e */ /* 0x000fe400048078ff */
[----:B------:R-:W-:Y:S02]  /*4860*/  F2FP.SATFINITE.RELU.E4M3.F32.PACK_AB_MERGE_C R26, R29, R26, RZ ;  /* 0x0000001a1d1a723e */ /* 0x000fe400048078ff */
[----:B------:R-:W-:-:S02]  /*4870*/  F2FP.SATFINITE.RELU.E4M3.F32.PACK_AB_MERGE_C R28, R31, R28, RZ ;  /* 0x0000001c1f1c723e */ /* 0x000fc400048078ff */
[----:B------:R-:W-:Y:S02]  /*4880*/  F2FP.SATFINITE.RELU.E4M3.F32.PACK_AB_MERGE_C R35, R35, R30, RZ ;  /* 0x0000001e2323723e */ /* 0x000fe400048078ff */
[----:B------:R-:W-:Y:S02]  /*4890*/  F2FP.SATFINITE.RELU.E4M3.F32.PACK_AB_MERGE_C R21, R21, R12, RZ ;  /* 0x0000000c1515723e */ /* 0x000fe400048078ff */
[----:B------:R-:W-:Y:S02]  /*48a0*/  F2FP.SATFINITE.RELU.E4M3.F32.PACK_AB_MERGE_C R13, R13, R10, RZ ;  /* 0x0000000a0d0d723e */ /* 0x000fe400048078ff */
[----:B------:R-:W-:Y:S02]  /*48b0*/  LOP3.LUT R9, R9, R14, RZ, 0xfc, !PT ;  /* 0x0000000e09097212 */ /* 0x000fe400078efcff */
[----:B------:R-:W-:Y:S01]  /*48c0*/  SEL R11, R11, 0xfffffff0, !P2 ;  /* 0xfffffff00b0b7807 */ /* 0x000fe20005000000 */
[----:B------:R-:W-:Y:S06]  /*48d0*/  @P0 BRA `(.L_x_62) ;  /* 0x0000000000040947 */ /* 0x000fec0003800000 */
[----:B------:R-:W-:-:S04]  /*48e0*/  DEPBAR.LE SB0, 0x1 ;  /* 0x000080400000791a */ /* 0x000fc80000000000 */
.L_x_62:
[----:B------:R-:W-:Y:S05]  /*48f0*/  WARPSYNC.ALL ;  /* 0x0000000000007948 */ /* 0x000fea0003800000 */
[----:B------:R-:W-:Y:S01]  /*4900*/  BAR.SYNC.DEFER_BLOCKING 0x1, 0x100 ;  /* 0x0044000000007b1d */ /* 0x000fe20000010000 */
[----:B------:R-:W-:-:S04]  /*4910*/  VIADD R10, R9, UR50 ;  /* 0x00000032090a7c36 */ /* 0x000fc80008000000 */
[----:B------:R-:W-:Y:S01]  /*4920*/  IMAD.IADD R10, R10, 0x1, R11 ;  /* 0x000000010a0a7824 */ /* 0x000fe200078e020b */
[----:B------:R-:W-:Y:S01]  /*4930*/  BSSY B0, `(.L_x_63) ;  /* 0x0000016000007945 */ /* 0x000fe20003800000 */
[----:B------:R1:W-:Y:S04]  /*4940*/  STS.U16 [R9+UR50+0x4200], R20 ;  /* 0x0042001409007988 */ /* 0x0003e80008000432 */
[----:B------:R1:W-:Y:S04]  /*4950*/  STS.U16 [R9+UR50+0x4300], R24 ;  /* 0x0043001809007988 */ /* 0x0003e80008000432 */
[----:B------:R1:W-:Y:S04]  /*4960*/  STS.U16 [R9+UR50+0x4208], R26 ;  /* 0x0042081a09007988 */ /* 0x0003e80008000432 */
[----:B------:R1:W-:Y:S04]  /*4970*/  STS.U16 [R9+UR50+0x4308], R28 ;  /* 0x0043081c09007988 */ /* 0x0003e80008000432 */
[----:B------:R1:W-:Y:S04]  /*4980*/  STS.U16 [R10+0x4200], R33 ;  /* 0x004200210a007388 */ /* 0x0003e80000000400 */
[----:B------:R1:W-:Y:S04]  /*4990*/  STS.U16 [R10+0x4300], R35 ;  /* 0x004300230a007388 */ /* 0x0003e80000000400 */
[----:B------:R1:W-:Y:S04]  /*49a0*/  STS.U16 [R10+0x4208], R21 ;  /* 0x004208150a007388 */ /* 0x0003e80000000400 */
[----:B------:R1:W-:Y:S01]  /*49b0*/  STS.U16 [R10+0x4308], R13 ;  /* 0x0043080d0a007388 */ /* 0x0003e20000000400 */
[----:B------:R-:W-:Y:S01]  /*49c0*/  @!PT LDS RZ, [RZ] ;  /* 0x00000000fffff984 */ /* 0x000fe20000000800 */
[----:B------:R-:W-:Y:S01]  /*49d0*/  @!PT LDS RZ, [RZ] ;  /* 0x00000000fffff984 */ /* 0x000fe20000000800 */
[----:B------:R-:W-:Y:S01]  /*49e0*/  @!PT LDS RZ, [RZ] ;  /* 0x00000000fffff984 */ /* 0x000fe20000000800 */
[----:B------:R-:W-:Y:S01]  /*49f0*/  @!PT LDS RZ, [RZ] ;  /* 0x00000000fffff984 */ /* 0x000fe20000000800 */
[----:B------:R2:W-:Y:S06]  /*4a00*/  MEMBAR.ALL.CTA ;  /* 0x0000000000007992 */ /* 0x0005ec0000008000 */
[----:B--2---:R-:W2:Y:S02]  /*4a10*/  FENCE.VIEW.ASYNC.S ;  /* 0x00000000000073c6 */ /* 0x004ea40000000000 */
[----:B--2---:R-:W-:Y:S06]  /*4a20*/  BAR.SYNC.DEFER_BLOCKING 0x1, 0x100 ;  /* 0x0044000000007b1d */ /* 0x004fec0000010000 */
[----:B-1----:R-:W-:Y:S05]  /*4a30*/  @P0 BRA `(.L_x_64) ;  /* 0x0000000000140947 */ /* 0x002fea0003800000 */
[----:B------:R-:W-:Y:S02]  /*4a40*/  UIADD3 UR4, UP0, UR42, 0x4f0, URZ ;  /* 0x000004f02a047890 */ /* 0x000fe4000ff1e03f */
[----:B------:R-:W-:Y:S02]  /*4a50*/  UIADD3 UR44, UR50, 0x4200, URZ ;  /* 0x00004200322c7890 */ /* 0x000fe4000fffe03f */
[----:B------:R-:W-:-:S09]  /*4a60*/  UIADD3.X UR5, URZ, UR43, URZ, UP0, !UPT ;  /* 0x0000002b3f057290 */ /* 0x000fd200087fe43f */
[----:B------:R1:W-:Y:S02]  /*4a70*/  UTMASTG.3D [UR44], [UR4] ;  /* 0x0000002c040073b5 */ /* 0x0003e40008010000 */
[----:B-1----:R0:W-:Y:S02]  /*4a80*/  UTMACMDFLUSH ;  /* 0x00000000000079b7 */ /* 0x0021e40000000000 */
.L_x_64:
[----:B------:R-:W-:Y:S05]  /*4a90*/  BSYNC B0 ;  /* 0x0000000000007941 */ /* 0x000fea0003800000 */
.L_x_63:
[----:B------:R-:W-:Y:S04]  /*4aa0*/  BSSY B0, `(.L_x_65) ;  /* 0x000002e000007945 */ /* 0x000fe80003800000 */
[----:B------:R-:W-:Y:S05]  /*4ab0*/  @P1 BRA `(.L_x_66) ;  /* 0x0000000000b01947 */ /* 0x000fea0003800000 */
[----:B------:R-:W-:-:S13]  /*4ac0*/  ISETP.NE.AND P3, PT, R92, 0x3, PT ;  /* 0x000000035c00780c */ /* 0x000fda0003f65270 */
[----:B------:R-:W-:Y:S05]  /*4ad0*/  @!P3 BRA `(.L_x_67) ;  /* 0x000000000004b947 */ /* 0x000fea0003800000 */
[----:B------:R-:W-:Y:S01]  /*4ae0*/  BPT.TRAP 0x1 ;  /* 0x000000040000795c */ /* 0x000fe20000300000 */
.L_x_67:
[----:B------:R-:W-:Y:S01]  /*4af0*/  LEA R21, R98, UR50, 0x3 ;  /* 0x0000003262157c11 */ /* 0x000fe2000f8e18ff */
[----:B------:R-:W-:Y:S01]  /*4b00*/  BSSY B1, `(.L_x_68) ;  /* 0x0000004000017945 */ /* 0x000fe20003800000 */
[----:B------:R-:W-:-:S04]  /*4b10*/  SHF.L.U32 R12, R97, 0x1f, RZ ;  /* 0x0000001f610c7819 */ /* 0x000fc800000006ff */
[----:B------:R-:W1:Y:S02]  /*4b20*/  SYNCS.PHASECHK.TRANS64.TRYWAIT P2, [R21+URZ+0xc0], R12 ;  /* 0x0000c00c150075a7 */ /* 0x000e64000804017f */
[----:B-1----:R-:W-:Y:S05]  /*4b30*/  @!P2 BRA `(.L_x_69) ;  /* 0x0000004c0080a947 */ /* 0x002fea0003800000 */
.L_x_182:
[----:B------:R-:W-:Y:S05]  /*4b40*/  BSYNC B1 ;  /* 0x0000000000017941 */ /* 0x000fea0003800000 */
.L_x_68:
[----:B------:R-:W-:Y:S04]  /*4b50*/  BSSY B1, `(.L_x_70) ;  /* 0x0000011000017945 */ /* 0x000fe80003800000 */
[----:B------:R-:W-:Y:S05]  /*4b60*/  @P4 BRA `(.L_x_71) ;  /* 0x00000000003c4947 */ /* 0x000fea0003800000 */
[----:B------:R-:W-:-:S04]  /*4b70*/  IMAD R24, R98, 0x1000, R9 ;  /* 0x0000100062187824 */ /* 0x000fc800078e0209 */
[----:B------:R-:W-:Y:S01]  /*4b80*/  VIADD R8, R24, UR50 ;  /* 0x0000003218087c36 */ /* 0x000fe20008000000 */
[----:B------:R-:W-:Y:S03]  /*4b90*/  LDS.U16 R5, [R24+UR50+0x300] ;  /* 0x0003003218057984 */ /* 0x000fe60008000400 */
[----:B------:R-:W-:Y:S01]  /*4ba0*/  IMAD.IADD R15, R8, 0x1, R11 ;  /* 0x00000001080f7824 */ /* 0x000fe200078e020b */
[----:B------:R-:W-:Y:S04]  /*4bb0*/  LDS.U16 R3, [R24+UR50+0x308] ;  /* 0x0003083218037984 */ /* 0x000fe80008000400 */
[----:B------:R-:W2:Y:S04]  /*4bc0*/  LDS.U16 R8, [R24+UR50+0x200] ;  /* 0x0002003218087984 */ /* 0x000ea80008000400 */
[----:B-1----:R-:W1:Y:S04]  /*4bd0*/  LDS.U16 R12, [R24+UR50+0x208] ;  /* 0x00020832180c7984 */ /* 0x002e680008000400 */
[----:B------:R-:W-:Y:S04]  /*4be0*/  LDS.U16 R7, [R15+0x300] ;  /* 0x000300000f077984 */ /* 0x000fe80000000400 */
[----:B------:R-:W3:Y:S04]  /*4bf0*/  LDS.U16 R14, [R15+0x200] ;  /* 0x000200000f0e7984 */ /* 0x000ee80000000400 */
[----:B------:R-:W-:Y:S04]  /*4c00*/  LDS.U16 R13, [R15+0x308] ;  /* 0x000308000f0d7984 */ /* 0x000fe80000000400 */
[----:B------:R-:W4:Y:S01]  /*4c10*/  LDS.U16 R20, [R15+0x208] ;  /* 0x000208000f147984 */ /* 0x000f220000000400 */
[----:B--2---:R-:W-:-:S02]  /*4c20*/  PRMT R5, R8, 0x5410, R5 ;  /* 0x0000541008057816 */ /* 0x004fc40000000005 */
[----:B-1----:R-:W-:Y:S02]  /*4c30*/  PRMT R8, R12, 0x5410, R3 ;  /* 0x000054100c087816 */ /* 0x002fe40000000003 */
[----:B---3--:R-:W-:Y:S02]  /*4c40*/  PRMT R3, R14, 0x5410, R7 ;  /* 0x000054100e037816 */ /* 0x008fe40000000007 */
[----:B----4-:R-:W-:-:S07]  /*4c50*/  PRMT R7, R20, 0x5410, R13 ;  /* 0x0000541014077816 */ /* 0x010fce000000000d */
.L_x_71:
[----:B------:R-:W-:Y:S05]  /*4c60*/  BSYNC B1 ;  /* 0x0000000000017941 */ /* 0x000fea0003800000 */
.L_x_70:
[----:B------:R-:W-:Y:S01]  /*4c70*/  @!PT LDS RZ, [RZ] ;  /* 0x00000000fffff984 */ /* 0x000fe20000000800 */
[----:B------:R-:W-:Y:S01]  /*4c80*/  @!PT LDS RZ, [RZ] ;  /* 0x00000000fffff984 */ /* 0x000fe20000000800 */
[----:B------:R-:W-:Y:S01]  /*4c90*/  @!PT LDS RZ, [RZ] ;  /* 0x00000000fffff984 */ /* 0x000fe20000000800 */
[----:B------:R-:W-:Y:S01]  /*4ca0*/  @!PT LDS RZ, [RZ] ;  /* 0x00000000fffff984 */ /* 0x000fe20000000800 */
[----:B------:R2:W-:Y:S06]  /*4cb0*/  MEMBAR.ALL.CTA ;  /* 0x0000000000007992 */ /* 0x0005ec0000008000 */
[----:B--2---:R-:W2:Y:S01]  /*4cc0*/  FENCE.VIEW.ASYNC.S ;  /* 0x00000000000073c6 */ /* 0x004ea20000000000 */
[----:B------:R-:W-:Y:S05]  /*4cd0*/  @!P3 BRA `(.L_x_72) ;  /* 0x000000000004b947 */ /* 0x000fea0003800000 */
[----:B------:R-:W-:Y:S01]  /*4ce0*/  BPT.TRAP 0x1 ;  /* 0x000000040000795c */ /* 0x000fe20000300000 */
.L_x_72:
[----:B------:R-:W3:Y:S01]  /*4cf0*/  S2R R13, SR_CgaCtaId ;  /* 0x00000000000d7919 */ /* 0x000ee20000008800 */
[----:B-1----:R-:W-:Y:S01]  /*4d00*/  VIADD R12, R21, 0xe0 ;  /* 0x000000e0150c7836 */ /* 0x002fe20000000000 */
[----:B------:R-:W-:-:S04]  /*4d10*/  IADD3 R98, R98, 0x1, RZ ;  /* 0x0000000162627810 */ /* 0x000fc80007ffe0ff */
[----:B------:R-:W-:-:S04]  /*4d20*/  ISETP.NE.AND P2, PT, R98, 0x4, PT ;  /* 0x000000046200780c */ /* 0x000fc80003f45270 */
[----:B------:R-:W-:Y:S02]  /*4d30*/  SEL R98, R98, RZ, P2 ;  /* 0x000000ff62627207 */ /* 0x000fe40001000000 */
[----:B---3--:R-:W-:-:S04]  /*4d40*/  PRMT R12, R13, 0x654, R12 ;  /* 0x000006540d0c7816 */ /* 0x008fc8000000000c */
[----:B--2---:R1:W-:Y:S02]  /*4d50*/  SYNCS.ARRIVE.TRANS64.RED.A1T0 RZ, [R12+URZ], RZ ;  /* 0x000000ff0cff79a7 */ /* 0x0043e4000810043f */
[----:B-1----:R-:W-:-:S04]  /*4d60*/  SEL R12, RZ, 0x1, P2 ;  /* 0x00000001ff0c7807 */ /* 0x002fc80001000000 */
[----:B------:R-:W-:-:S07]  /*4d70*/  LOP3.LUT R97, R97, R12, RZ, 0x3c, !PT ;  /* 0x0000000c61617212 */ /* 0x000fce00078e3cff */
.L_x_66:
[----:B------:R-:W-:Y:S05]  /*4d80*/  BSYNC B0 ;  /* 0x0000000000007941 */ /* 0x000fea0003800000 */
.L_x_65:
[-C--:B------:R-:W-:Y:S01]  /*4d90*/  F2FP.F16.E4M3.UNPACK_B R12, R5.reuse ;  /* 0x00000005ff0c723e */ /* 0x080fe200020006ff */
[C---:B------:R-:W-:Y:S01]  /*4da0*/  FFMA R146, R93.reuse, R146, R4 ;  /* 0x000000925d927223 */ /* 0x040fe20000000004 */
[----:B------:R-:W-:Y:S01]  /*4db0*/  F2FP.F16.E4M3.UNPACK_B R20, R5.H1 ;  /* 0x00000005ff14723e */ /* 0x000fe200030006ff */
[C-C-:B------:R-:W-:Y:S01]  /*4dc0*/  FFMA R14, R93.reuse, R143, R6.reuse ;  /* 0x0000008f5d0e7223 */ /* 0x140fe20000000006 */
[----:B------:R-:W-:Y:S01]  /*4dd0*/  F2FP.F16.E4M3.UNPACK_B R24, R8 ;  /* 0x00000008ff18723e */ /* 0x000fe200020006ff */
[----:B------:R-:W-:Y:S02]  /*4de0*/  HADD2.F32 R15, -RZ, R12.H1_H1 ;  /* 0x3000000cff0f7230 */ /* 0x000fe40000004100 */
[C---:B------:R-:W-:Y:S01]  /*4df0*/  FFMA R144, R93.reuse, R144, R6 ;  /* 0x000000905d907223 */ /* 0x040fe20000000006 */
[----:B------:R-:W-:Y:S02]  /*4e00*/  HADD2.F32 R21, -RZ, R20.H0_H0 ;  /* 0x20000014ff157230 */ /* 0x000fe40000004100 */
[----:B------:R-:W-:Y:S01]  /*4e10*/  FFMA R142, R93, R142, R4 ;  /* 0x0000008e5d8e7223 */ /* 0x000fe20000000004 */
[----:B------:R-:W-:-:S02]  /*4e20*/  HADD2.F32 R13, -RZ, R12.H0_H0 ;  /* 0x2000000cff0d7230 */ /* 0x000fc40000004100 */
[----:B------:R-:W-:Y:S01]  /*4e30*/  FFMA R12, R93, R145, R4 ;  /* 0x000000915d0c7223 */ /* 0x000fe20000000004 */
[-C--:B------:R-:W-:Y:S01]  /*4e40*/  FFMA R146, R15, R147.reuse, R146 ;  /* 0x000000930f927223 */ /* 0x080fe20000000092 */
[-C--:B------:R-:W-:Y:S01]  /*4e50*/  FFMA R15, R21, R147.reuse, R14 ;  /* 0x00000093150f7223 */ /* 0x080fe2000000000e */
[----:B------:R-:W-:Y:S02]  /*4e60*/  HADD2.F32 R21, -RZ, R20.H1_H1 ;  /* 0x30000014ff157230 */ /* 0x000fe40000004100 */
[----:B------:R-:W-:Y:S01]  /*4e70*/  FFMA R13, R13, R147, R12 ;  /* 0x000000930d0d7223 */ /* 0x000fe2000000000c */
[--C-:B------:R-:W-:Y:S02]  /*4e80*/  HADD2.F32 R25, -RZ, R24.reuse.H0_H0 ;  /* 0x20000018ff197230 */ /* 0x100fe40000004100 */
[----:B------:R-:W-:Y:S01]  /*4e90*/  FFMA R12, R93, R141, R4 ;  /* 0x0000008d5d0c7223 */ /* 0x000fe20000000004 */
[----:B------:R-:W-:Y:S01]  /*4ea0*/  HADD2.F32 R27, -RZ, R24.H1_H1 ;  /* 0x30000018ff1b7230 */ /* 0x000fe20000004100 */
[----:B------:R-:W-:Y:S01]  /*4eb0*/  F2FP.F16.E4M3.UNPACK_B R14, R8.H1 ;  /* 0x00000008ff0e723e */ /* 0x000fe200030006ff */
[----:B------:R-:W-:Y:S01]  /*4ec0*/  FFMA R144, R21, R147, R144 ;  /* 0x0000009315907223 */ /* 0x000fe20000000090 */
[----:B------:R-:W-:Y:S01]  /*4ed0*/  F2FP.F16.E4M3.UNPACK_B R28, R3 ;  /* 0x00000003ff1c723e */ /* 0x000fe200020006ff */
[-C--:B------:R-:W-:Y:S01]  /*4ee0*/  FFMA R20, R25, R147.reuse, R12 ;  /* 0x0000009319147223 */ /* 0x080fe2000000000c */
[----:B------:R-:W-:Y:S01]  /*4ef0*/  FFMA R21, R27, R147, R142 ;  /* 0x000000931b157223 */ /* 0x000fe2000000008e */
[--C-:B------:R-:W-:Y:S01]  /*4f00*/  HADD2.F32 R25, -RZ, R14.reuse.H0_H0 ;  /* 0x2000000eff197230 */ /* 0x100fe20000004100 */
[----:B------:R-:W-:Y:S01]  /*4f10*/  F2FP.F16.E4M3.UNPACK_B R29, R3.H1 ;  /* 0x00000003ff1d723e */ /* 0x000fe200030006ff */
[----:B------:R-:W-:-:S02]  /*4f20*/  HADD2.F32 R27, -RZ, R14.H1_H1 ;  /* 0x3000000eff1b7230 */ /* 0x000fc40000004100 */
[C---:B------:R-:W-:Y:S01]  /*4f30*/  FFMA R14, R93.reuse, R137, R4 ;  /* 0x000000895d0e7223 */ /* 0x040fe20000000004 */
[--C-:B------:R-:W-:Y:S02]  /*4f40*/  HADD2.F32 R31, -RZ, R28.reuse.H0_H0 ;  /* 0x2000001cff1f7230 */ /* 0x100fe40000004100 */
[C-C-:B------:R-:W-:Y:S01]  /*4f50*/  FFMA R12, R93.reuse, R139, R6.reuse ;  /* 0x0000008b5d0c7223 */ /* 0x140fe20000000006 */
[C---:B------:R-:W-:Y:S01]  /*4f60*/  FFMA R140, R93.reuse, R140, R6 ;  /* 0x0000008c5d8c7223 */ /* 0x040fe20000000006 */
[----:B------:R-:W-:Y:S01]  /*4f70*/  F2FP.F16.E4M3.UNPACK_B R30, R7.H1 ;  /* 0x00000007ff1e723e */ /* 0x000fe200030006ff */
[----:B------:R-:W-:Y:S01]  /*4f80*/  FFMA R134, R93, R134, R4 ;  /* 0x000000865d867223 */ /* 0x000fe20000000004 */
[-C--:B------:R-:W-:Y:S01]  /*4f90*/  FFMA R26, R31, R147.reuse, R14 ;  /* 0x000000931f1a7223 */ /* 0x080fe2000000000e */
[----:B------:R-:W-:Y:S01]  /*4fa0*/  FFMA R24, R25, R147, R12 ;  /* 0x0000009319187223 */ /* 0x000fe2000000000c */
[----:B------:R-:W-:Y:S02]  /*4fb0*/  HADD2.F32 R31, -RZ, R29.H0_H0 ;  /* 0x2000001dff1f7230 */ /* 0x000fe40000004100 */
[----:B------:R-:W-:Y:S01]  /*4fc0*/  FFMA R12, R93, R135, R6 ;  /* 0x000000875d0c7223 */ /* 0x000fe20000000006 */
[----:B------:R-:W-:Y:S01]  /*4fd0*/  F2FP.F16.E4M3.UNPACK_B R14, R7 ;  /* 0x00000007ff0e723e */ /* 0x000fe200020006ff */
[----:B------:R-:W-:Y:S01]  /*4fe0*/  FFMA R25, R27, R147, R140 ;  /* 0x000000931b197223 */ /* 0x000fe2000000008c */
[----:B------:R-:W-:-:S02]  /*4ff0*/  HADD2.F32 R27, -RZ, R28.H1_H1 ;  /* 0x3000001cff1b7230 */ /* 0x000fc40000004100 */
[----:B------:R-:W-:Y:S01]  /*5000*/  FFMA R28, R31, R147, R12 ;  /* 0x000000931f1c7223 */ /* 0x000fe2000000000c */
[C-C-:B------:R-:W-:Y:S01]  /*5010*/  FFMA R12, R93.reuse, R133, R4.reuse ;  /* 0x000000855d0c7223 */ /* 0x140fe20000000004 */
[--C-:B------:R-:W-:Y:S02]  /*5020*/  HADD2.F32 R31, -RZ, R14.reuse.H0_H0 ;  /* 0x2000000eff1f7230 */ /* 0x100fe40000004100 */
[C---:B------:R-:W-:Y:S01]  /*5030*/  FFMA R138, R93.reuse, R138, R4 ;  /* 0x0000008a5d8a7223 */ /* 0x040fe20000000004 */
[----:B------:R-:W-:Y:S02]  /*5040*/  HADD2.F32 R33, -RZ, R14.H1_H1 ;  /* 0x3000000eff217230 */ /* 0x000fe40000004100 */
[C-C-:B------:R-:W-:Y:S01]  /*5050*/  FFMA R136, R93.reuse, R136, R6.reuse ;  /* 0x000000885d887223 */ /* 0x140fe20000000006 */
[----:B------:R-:W-:Y:S02]  /*5060*/  HADD2.F32 R29, -RZ, R29.H1_H1 ;  /* 0x3000001dff1d7230 */ /* 0x000fe40000004100 */
[----:B------:R-:W-:Y:S01]  /*5070*/  FFMA R14, R93, R131, R6 ;  /* 0x000000835d0e7223 */ /* 0x000fe20000000006 */
[----:B------:R-:W-:-:S02]  /*5080*/  HADD2.F32 R35, -RZ, R30.H0_H0 ;  /* 0x2000001eff237230 */ /* 0x000fc40000004100 */
[----:B------:R-:W-:Y:S01]  /*5090*/  FFMA R132, R93, R132, R6 ;  /* 0x000000845d847223 */ /* 0x000fe20000000006 */
[----:B------:R-:W-:Y:S02]  /*50a0*/  HADD2.F32 R37, -RZ, R30.H1_H1 ;  /* 0x3000001eff257230 */ /* 0x000fe40000004100 */
[-C--:B------:R-:W-:Y:S01]  /*50b0*/  FFMA R12, R31, R147.reuse, R12 ;  /* 0x000000931f0c7223 */ /* 0x080fe2000000000c */
[-C--:B------:R-:W-:Y:S01]  /*50c0*/  FFMA R31, R33, R147.reuse, R134 ;  /* 0x00000093211f7223 */ /* 0x080fe20000000086 */
[-C--:B------:R-:W-:Y:S01]  /*50d0*/  FFMA R27, R27, R147.reuse, R138 ;  /* 0x000000931b1b7223 */ /* 0x080fe2000000008a */
[-C--:B------:R-:W-:Y:S01]  /*50e0*/  FFMA R29, R29, R147.reuse, R136 ;  /* 0x000000931d1d7223 */ /* 0x080fe20000000088 */
[-C--:B------:R-:W-:Y:S01]  /*50f0*/  FFMA R14, R35, R147.reuse, R14 ;  /* 0x00000093230e7223 */ /* 0x080fe2000000000e */
[----:B------:R-:W-:Y:S01]  /*5100*/  FFMA R33, R37, R147, R132 ;  /* 0x0000009325217223 */ /* 0x000fe20000000084 */
[----:B------:R-:W-:Y:S02]  /*5110*/  F2FP.SATFINITE.RELU.E4M3.F32.PACK_AB_MERGE_C R146, R146, R13, RZ ;  /* 0x0000000d9292723e */ /* 0x000fe400048078ff */
[----:B------:R-:W-:-:S02]  /*5120*/  F2FP.SATFINITE.RELU.E4M3.F32.PACK_AB_MERGE_C R144, R144, R15, RZ ;  /* 0x0000000f9090723e */ /* 0x000fc400048078ff */
[----:B------:R-:W-:Y:S02]  /*5130*/  F2FP.SATFINITE.RELU.E4M3.F32.PACK_AB_MERGE_C R20, R21, R20, RZ ;  /* 0x000000141514723e */ /* 0x000fe400048078ff */
[----:B------:R-:W-:Y:S02]  /*5140*/  F2FP.SATFINITE.RELU.E4M3.F32.PACK_AB_MERGE_C R24, R25, R24, RZ ;  /* 0x000000181918723e */ /* 0x000fe400048078ff */
[----:B------:R-:W-:Y:S02]  /*5150*/  F2FP.SATFINITE.RELU.E4M3.F32.PACK_AB_MERGE_C R27, R27, R26, RZ ;  /* 0x0000001a1b1b723e */ /* 0x000fe400048078ff */
[----:B------:R-:W-:Y:S02]  /*5160*/  F2FP.SATFINITE.RELU.E4M3.F32.PACK_AB_MERGE_C R29, R29, R28, RZ ;  /* 0x0000001c1d1d723e */ /* 0x000fe400048078ff */
[----:B------:R-:W-:Y:S02]  /*5170*/  F2FP.SATFINITE.RELU.E4M3.F32.PACK_AB_MERGE_C R31, R31, R12, RZ ;  /* 0x0000000c1f1f723e */ /* 0x000fe400048078ff */
[----:B------:R-:W-:Y:S01]  /*5180*/  F2FP.SATFINITE.RELU.E4M3.F32.PACK_AB_MERGE_C R33, R33, R14, RZ ;  /* 0x0000000e2121723e */ /* 0x000fe200048078ff */
[----:B------:R-:W-:Y:S06]  /*5190*/  @P0 BRA `(.L_x_73) ;  /* 0x0000000000040947 */ /* 0x000fec0003800000 */
[----:B------:R-:W-:-:S04]  /*51a0*/  DEPBAR.LE SB0, 0x1 ;  /* 0x000080400000791a */ /* 0x000fc80000000000 */
.L_x_73:
[----:B------:R-:W-:Y:S05]  /*51b0*/  WARPSYNC.ALL ;  /* 0x0000000000007948 */ /* 0x000fea0003800000 */
[----:B------:R-:W-:Y:S06]  /*51c0*/  BAR.SYNC.DEFER_BLOCKING 0x1, 0x100 ;  /* 0x0044000000007b1d */ /* 0x000fec0000010000 */
        /* <DEDUP_REMOVED lines=19> */
[----:B------:R-:W-:Y:S02]  /*5300*/  UIADD3 UR4, UR50, 0x5200, URZ ;  /* 0x0000520032047890 */ /* 0x000fe4000fffe03f */
[----:B------:R-:W-:Y:S01]  /*5310*/  UIADD3.X UR9, URZ, UR43, URZ, UP0, !UPT ;  /* 0x0000002b3f097290 */ /* 0x000fe200087fe43f */
[----:B------:R-:W-:Y:S01]  /*5320*/  UMOV UR6, UR46 ;  /* 0x0000002e00067c82 */ /* 0x000fe20008000000 */
[----:B------:R-:W-:-:S07]  /*5330*/  UMOV UR7, UR47 ;  /* 0x0000002f00077c82 */ /* 0x000fce0008000000 */
[----:B------:R1:W-:Y:S02]  /*5340*/  UTMASTG.3D [UR4], [UR8] ;  /* 0x00000004080073b5 */ /* 0x0003e40008010000 */
[----:B-1----:R0:W-:Y:S02]  /*5350*/  UTMACMDFLUSH ;  /* 0x00000000000079b7 */ /* 0x0021e40000000000 */
.L_x_75:
[----:B------:R-:W-:Y:S05]  /*5360*/  BSYNC B0 ;  /* 0x0000000000007941 */ /* 0x000fea0003800000 */
.L_x_74:
[----:B------:R-:W-:Y:S04]  /*5370*/  BSSY B0, `(.L_x_76) ;  /* 0x000002e000007945 */ /* 0x000fe80003800000 */
[----:B------:R-:W-:Y:S05]  /*5380*/  @P1 BRA `(.L_x_77) ;  /* 0x0000000000b01947 */ /* 0x000fea0003800000 */
[----:B------:R-:W-:-:S13]  /*5390*/  ISETP.NE.AND P3, PT, R92, 0x3, PT ;  /* 0x000000035c00780c */ /* 0x000fda0003f65270 */
[----:B------:R-:W-:Y:S05]  /*53a0*/  @!P3 BRA `(.L_x_78) ;  /* 0x000000000004b947 */ /* 0x000fea0003800000 */
[----:B------:R-:W-:Y:S01]  /*53b0*/  BPT.TRAP 0x1 ;  /* 0x000000040000795c */ /* 0x000fe20000300000 */
.L_x_78:
[----:B------:R-:W-:Y:S01]  /*53c0*/  LEA R15, R98, UR50, 0x3 ;  /* 0x00000032620f7c11 */ /* 0x000fe2000f8e18ff */
[----:B------:R-:W-:Y:S01]  /*53d0*/  BSSY B1, `(.L_x_79) ;  /* 0x0000004000017945 */ /* 0x000fe20003800000 */
[----:B------:R-:W-:-:S04]  /*53e0*/  SHF.L.U32 R12, R97, 0x1f, RZ ;  /* 0x0000001f610c7819 */ /* 0x000fc800000006ff */
[----:B------:R-:W1:Y:S02]  /*53f0*/  SYNCS.PHASECHK.TRANS64.TRYWAIT P2, [R15+URZ+0xc0], R12 ;  /* 0x0000c00c0f0075a7 */ /* 0x000e64000804017f */
[----:B-1----:R-:W-:Y:S05]  /*5400*/  @!P2 BRA `(.L_x_80) ;  /* 0x000000440060a947 */ /* 0x002fea0003800000 */
.L_x_183:
[----:B------:R-:W-:Y:S05]  /*5410*/  BSYNC B1 ;  /* 0x0000000000017941 */ /* 0x000fea0003800000 */
.L_x_79:
        /* <DEDUP_REMOVED lines=17> */
.L_x_82:
[----:B------:R-:W-:Y:S05]  /*5530*/  BSYNC B1 ;  /* 0x0000000000017941 */ /* 0x000fea0003800000 */
.L_x_81:
        /* <DEDUP_REMOVED lines=8> */
.L_x_83:
[----:B------:R-:W3:Y:S01]  /*55c0*/  S2R R13, SR_CgaCtaId ;  /* 0x00000000000d7919 */ /* 0x000ee20000008800 */
[----:B-1----:R-:W-:Y:S02]  /*55d0*/  VIADD R12, R15, 0xe0 ;  /* 0x000000e00f0c7836 */ /* 0x002fe40000000000 */
[----:B------:R-:W-:-:S05]  /*55e0*/  VIADD R98, R98, 0x1 ;  /* 0x0000000162627836 */ /* 0x000fca0000000000 */
[----:B------:R-:W-:-:S04]  /*55f0*/  ISETP.NE.AND P2, PT, R98, 0x4, PT ;  /* 0x000000046200780c */ /* 0x000fc80003f45270 */
[----:B------:R-:W-:Y:S02]  /*5600*/  SEL R98, R98, RZ, P2 ;  /* 0x000000ff62627207 */ /* 0x000fe40001000000 */
[----:B---3--:R-:W-:-:S04]  /*5610*/  PRMT R12, R13, 0x654, R12 ;  /* 0x000006540d0c7816 */ /* 0x008fc8000000000c */
[----:B--2---:R1:W-:Y:S02]  /*5620*/  SYNCS.ARRIVE.TRANS64.RED.A1T0 RZ, [R12+URZ], RZ ;  /* 0x000000ff0cff79a7 */ /* 0x0043e4000810043f */
[----:B-1----:R-:W-:-:S04]  /*5630*/  SEL R12, RZ, 0x1, P2 ;  /* 0x00000001ff0c7807 */ /* 0x002fc80001000000 */
[----:B------:R-:W-:-:S07]  /*5640*/  LOP3.LUT R97, R97, R12, RZ, 0x3c, !PT ;  /* 0x0000000c61617212 */ /* 0x000fce00078e3cff */
.L_x_77:
[----:B------:R-:W-:Y:S05]  /*5650*/  BSYNC B0 ;  /* 0x0000000000007941 */ /* 0x000fea0003800000 */
.L_x_76:
        /* <DEDUP_REMOVED lines=66> */
.L_x_84:
        /* <DEDUP_REMOVED lines=27> */
.L_x_86:
[----:B------:R-:W-:Y:S05]  /*5c30*/  BSYNC B0 ;  /* 0x0000000000007941 */ /* 0x000fea0003800000 */
.L_x_85:
[----:B------:R-:W-:Y:S04]  /*5c40*/  BSSY B0, `(.L_x_87) ;  /* 0x000002f000007945 */ /* 0x000fe80003800000 */
[----:B------:R-:W-:Y:S05]  /*5c50*/  @P1 BRA `(.L_x_88) ;  /* 0x0000000000b41947 */ /* 0x000fea0003800000 */
[----:B------:R-:W-:-:S13]  /*5c60*/  ISETP.NE.AND P2, PT, R92, 0x3, PT ;  /* 0x000000035c00780c */ /* 0x000fda0003f45270 */
[----:B------:R-:W-:Y:S05]  /*5c70*/  @!P2 BRA `(.L_x_89) ;  /* 0x000000000004a947 */ /* 0x000fea0003800000 */
[----:B------:R-:W-:Y:S01]  /*5c80*/  BPT.TRAP 0x1 ;  /* 0x000000040000795c */ /* 0x000fe20000300000 */
.L_x_89:
[----:B------:R-:W-:Y:S01]  /*5c90*/  SHF.L.U32 R12, R97, 0x1f, RZ ;  /* 0x0000001f610c7819 */ /* 0x000fe200000006ff */
[----:B------:R-:W-:Y:S01]  /*5ca0*/  BSSY B1, `(.L_x_90) ;  /* 0x0000004000017945 */ /* 0x000fe20003800000 */
[----:B------:R-:W-:-:S04]  /*5cb0*/  LEA R13, R98, UR50, 0x3 ;  /* 0x00000032620d7c11 */ /* 0x000fc8000f8e18ff */
[----:B------:R-:W1:Y:S02]  /*5cc0*/  SYNCS.PHASECHK.TRANS64.TRYWAIT P1, [R13+URZ+0xc0], R12 ;  /* 0x0000c00c0d0075a7 */ /* 0x000e64000802017f */
[----:B-1----:R-:W-:Y:S05]  /*5cd0*/  @!P1 BRA `(.L_x_91) ;  /* 0x0000003c00409947 */ /* 0x002fea0003800000 */
.L_x_184:
[----:B------:R-:W-:Y:S05]  /*5ce0*/  BSYNC B1 ;  /* 0x0000000000017941 */ /* 0x000fea0003800000 */
.L_x_90:
[----:B------:R-:W-:Y:S04]  /*5cf0*/  BSSY B1, `(.L_x_92) ;  /* 0x0000011000017945 */ /* 0x000fe80003800000 */
[----:B------:R-:W-:Y:S05]  /*5d00*/  @P4 BRA `(.L_x_93) ;  /* 0x00000000003c4947 */ /* 0x000fea0003800000 */
[----:B------:R-:W-:-:S05]  /*5d10*/  IMAD R3, R98, 0x1000, R9 ;  /* 0x0000100062037824 */ /* 0x000fca00078e0209 */
[----:B------:R-:W-:Y:S01]  /*5d20*/  IADD3 R8, R3, UR50, RZ ;  /* 0x0000003203087c10 */ /* 0x000fe2000fffe0ff */
[----:B------:R-:W-:Y:S04]  /*5d30*/  LDS.U16 R5, [R3+UR50+0x300] ;  /* 0x0003003203057984 */ /* 0x000fe80008000400 */
        /* <DEDUP_REMOVED lines=12> */
.L_x_93:
[----:B------:R-:W-:Y:S05]  /*5e00*/  BSYNC B1 ;  /* 0x0000000000017941 */ /* 0x000fea0003800000 */
.L_x_92:
        /* <DEDUP_REMOVED lines=8> */
.L_x_94:
[----:B-1----:R-:W1:Y:S01]  /*5e90*/  S2R R12, SR_CgaCtaId ;  /* 0x00000000000c7919 */ /* 0x002e620000008800 */
[C---:B------:R-:W-:Y:S01]  /*5ea0*/  LEA R11, R98.reuse, UR50, 0x3 ;  /* 0x00000032620b7c11 */ /* 0x040fe2000f8e18ff */
[----:B------:R-:W-:-:S04]  /*5eb0*/  VIADD R98, R98, 0x1 ;  /* 0x0000000162627836 */ /* 0x000fc80000000000 */
[----:B------:R-:W-:Y:S01]  /*5ec0*/  VIADD R11, R11, 0xe0 ;  /* 0x000000e00b0b7836 */ /* 0x000fe20000000000 */
[----:B------:R-:W-:-:S04]  /*5ed0*/  ISETP.NE.AND P1, PT, R98, 0x4, PT ;  /* 0x000000046200780c */ /* 0x000fc80003f25270 */
[----:B------:R-:W-:Y:S02]  /*5ee0*/  SEL R98, R98, RZ, P1 ;  /* 0x000000ff62627207 */ /* 0x000fe40000800000 */
[----:B-1----:R-:W-:Y:S02]  /*5ef0*/  PRMT R11, R12, 0x654, R11 ;  /* 0x000006540c0b7816 */ /* 0x002fe4000000000b */
[----:B------:R-:W-:Y:S02]  /*5f00*/  SEL R12, RZ, 0x1, P1 ;  /* 0x00000001ff0c7807 */ /* 0x000fe40000800000 */
[----:B--2---:R1:W-:Y:S02]  /*5f10*/  SYNCS.ARRIVE.TRANS64.RED.A1T0 RZ, [R11+URZ], RZ ;  /* 0x000000ff0bff79a7 */ /* 0x0043e4000810043f */
[----:B------:R-:W-:-:S07]  /*5f20*/  LOP3.LUT R97, R97, R12, RZ, 0x3c, !PT ;  /* 0x0000000c61617212 */ /* 0x000fce00078e3cff */
.L_x_88:
[----:B------:R-:W-:Y:S05]  /*5f30*/  BSYNC B0 ;  /* 0x0000000000007941 */ /* 0x000fea0003800000 */
.L_x_87:
[----:B------:R-:W-:Y:S01]  /*5f40*/  F2FP.F16.E4M3.UNPACK_B R15, R7.H1 ;  /* 0x00000007ff0f723e */ /* 0x000fe200030006ff */
[C---:B------:R-:W-:Y:S01]  /*5f50*/  FFMA R100, R93.reuse, R100, R6 ;  /* 0x000000645d647223 */ /* 0x040fe20000000006 */
[----:B-1----:R-:W-:Y:S01]  /*5f60*/  F2FP.F16.E4M3.UNPACK_B R11, R5 ;  /* 0x00000005ff0b723e */ /* 0x002fe200020006ff */
[C-C-:B------:R-:W-:Y:S01]  /*5f70*/  FFMA R12, R93.reuse, R113, R4.reuse ;  /* 0x000000715d0c7223 */ /* 0x140fe20000000004 */
[----:B------:R-:W-:Y:S01]  /*5f80*/  F2FP.F16.E4M3.UNPACK_B R5, R5.H1 ;  /* 0x00000005ff05723e */ /* 0x000fe200030006ff */
[----:B------:R-:W-:Y:S02]  /*5f90*/  HADD2.F32 R21, -RZ, R15.H1_H1 ;  /* 0x3000000fff157230 */ /* 0x000fe40000004100 */
[C-C-:B------:R-:W-:Y:S01]  /*5fa0*/  FFMA R114, R93.reuse, R114, R4.reuse ;  /* 0x000000725d727223 */ /* 0x140fe20000000004 */
[--C-:B------:R-:W-:Y:S02]  /*5fb0*/  HADD2.F32 R13, -RZ, R11.reuse.H0_H0 ;  /* 0x2000000bff0d7230 */ /* 0x100fe40000004100 */
[----:B------:R-:W-:Y:S01]  /*5fc0*/  FFMA R14, R93, R109, R4 ;  /* 0x0000006d5d0e7223 */ /* 0x000fe20000000004 */
[----:B------:R-:W-:-:S02]  /*5fd0*/  HADD2.F32 R11, -RZ, R11.H1_H1 ;  /* 0x3000000bff0b7230 */ /* 0x000fc40000004100 */
[-C--:B------:R-:W-:Y:S01]  /*5fe0*/  FFMA R31, R21, R147.reuse, R100 ;  /* 0x00000093151f7223 */ /* 0x080fe20000000064 */
[----:B------:R-:W-:Y:S01]  /*5ff0*/  FFMA R110, R93, R110, R4 ;  /* 0x0000006e5d6e7223 */ /* 0x000fe20000000004 */
[----:B------:R-:W-:Y:S01]  /*6000*/  FFMA R21, R13, R147, R12 ;  /* 0x000000930d157223 */ /* 0x000fe2000000000c */
[--C-:B------:R-:W-:Y:S01]  /*6010*/  HADD2.F32 R13, -RZ, R5.reuse.H0_H0 ;  /* 0x20000005ff0d7230 */ /* 0x100fe20000004100 */
[----:B------:R-:W-:Y:S01]  /*6020*/  F2FP.F16.E4M3.UNPACK_B R12, R8 ;  /* 0x00000008ff0c723e */ /* 0x000fe200020006ff */
[----:B------:R-:W-:Y:S02]  /*6030*/  HADD2.F32 R5, -RZ, R5.H1_H1 ;  /* 0x30000005ff057230 */ /* 0x000fe40000004100 */
[C-C-:B------:R-:W-:Y:S01]  /*6040*/  FFMA R24, R93.reuse, R105, R4.reuse ;  /* 0x000000695d187223 */ /* 0x140fe20000000004 */
[C-C-:B------:R-:W-:Y:S01]  /*6050*/  FFMA R106, R93.reuse, R106, R4.reuse ;  /* 0x0000006a5d6a7223 */ /* 0x140fe20000000004 */
[C-C-:B------:R-:W-:Y:S01]  /*6060*/  FFMA R28, R93.reuse, R101, R4.reuse ;  /* 0x000000655d1c7223 */ /* 0x140fe20000000004 */
[C---:B------:R-:W-:Y:S01]  /*6070*/  FFMA R102, R93.reuse, R102, R4 ;  /* 0x000000665d667223 */ /* 0x040fe20000000004 */
[C-C-:B------:R-:W-:Y:S01]  /*6080*/  FFMA R112, R93.reuse, R112, R6.reuse ;  /* 0x000000705d707223 */ /* 0x140fe20000000006 */
[----:B------:R-:W-:Y:S01]  /*6090*/  F2FP.F16.E4M3.UNPACK_B R8, R8.H1 ;  /* 0x00000008ff08723e */ /* 0x000fe200030006ff */
[----:B------:R-:W-:Y:S01]  /*60a0*/  FFMA R4, R93, R111, R6 ;  /* 0x0000006f5d047223 */ /* 0x000fe20000000006 */
[-C--:B------:R-:W-:Y:S01]  /*60b0*/  FFMA R114, R11, R147.reuse, R114 ;  /* 0x000000930b727223 */ /* 0x080fe20000000072 */
[----:B------:R-:W-:Y:S01]  /*60c0*/  FFMA R112, R5, R147, R112 ;  /* 0x0000009305707223 */ /* 0x000fe20000000070 */
[----:B------:R-:W-:-:S02]  /*60d0*/  HADD2.F32 R11, -RZ, R12.H0_H0 ;  /* 0x2000000cff0b7230 */ /* 0x000fc40000004100 */
[----:B------:R-:W-:Y:S01]  /*60e0*/  FFMA R25, R13, R147, R4 ;  /* 0x000000930d197223 */ /* 0x000fe20000000004 */
[--C-:B------:R-:W-:Y:S02]  /*60f0*/  HADD2.F32 R5, -RZ, R8.reuse.H0_H0 ;  /* 0x20000008ff057230 */ /* 0x100fe40000004100 */
[----:B------:R-:W-:Y:S01]  /*6100*/  FFMA R20, R93, R107, R6 ;  /* 0x0000006b5d147223 */ /* 0x000fe20000000006 */
[----:B------:R-:W-:Y:S01]  /*6110*/  F2FP.F16.E4M3.UNPACK_B R4, R3 ;  /* 0x00000003ff04723e */ /* 0x000fe200020006ff */
[-C--:B------:R-:W-:Y:S01]  /*6120*/  FFMA R14, R11, R147.reuse, R14 ;  /* 0x000000930b0e7223 */ /* 0x080fe2000000000e */
[----:B------:R-:W-:Y:S02]  /*6130*/  HADD2.F32 R11, -RZ, R8.H1_H1 ;  /* 0x30000008ff0b7230 */ /* 0x000fe40000004100 */
[----:B------:R-:W-:Y:S01]  /*6140*/  FFMA R20, R5, R147, R20 ;  /* 0x0000009305147223 */ /* 0x000fe20000000014 */
[----:B------:R-:W-:Y:S01]  /*6150*/  FFMA R108, R93, R108, R6 ;  /* 0x0000006c5d6c7223 */ /* 0x000fe20000000006 */
[----:B------:R-:W-:Y:S01]  /*6160*/  HADD2.F32 R5, -RZ, R4.H0_H0 ;  /* 0x20000004ff057230 */ /* 0x000fe20000004100 */
[----:B------:R-:W-:Y:S01]  /*6170*/  F2FP.F16.E4M3.UNPACK_B R3, R3.H1 ;  /* 0x00000003ff03723e */ /* 0x000fe200030006ff */
[----:B------:R-:W-:Y:S01]  /*6180*/  HADD2.F32 R13, -RZ, R12.H1_H1 ;  /* 0x3000000cff0d7230 */ /* 0x000fe20000004100 */
[----:B------:R-:W-:Y:S01]  /*6190*/  F2FP.F16.E4M3.UNPACK_B R7, R7 ;  /* 0x00000007ff07723e */ /* 0x000fe200020006ff */
[-C--:B------:R-:W-:Y:S01]  /*61a0*/  FFMA R29, R11, R147.reuse, R108 ;  /* 0x000000930b1d7223 */ /* 0x080fe2000000006c */
[----:B------:R-:W-:Y:S01]  /*61b0*/  FFMA R24, R5, R147, R24 ;  /* 0x0000009305187223 */ /* 0x000fe20000000018 */
[----:B------:R-:W-:-:S02]  /*61c0*/  HADD2.F32 R5, -RZ, R3.H0_H0 ;  /* 0x20000003ff057230 */ /* 0x000fc40000004100 */
[----:B------:R-:W-:Y:S01]  /*61d0*/  FFMA R27, R13, R147, R110 ;  /* 0x000000930d1b7223 */ /* 0x000fe2000000006e */
[----:B------:R-:W-:Y:S02]  /*61e0*/  HADD2.F32 R11, -RZ, R7.H0_H0 ;  /* 0x20000007ff0b7230 */ /* 0x000fe40000004100 */
[C-C-:B------:R-:W-:Y:S01]  /*61f0*/  FFMA R26, R93.reuse, R103, R6.reuse ;  /* 0x000000675d1a7223 */ /* 0x140fe20000000006 */
[C-C-:B------:R-:W-:Y:S01]  /*6200*/  FFMA R104, R93.reuse, R104, R6.reuse ;  /* 0x000000685d687223 */ /* 0x140fe20000000006 */
[----:B------:R-:W-:Y:S02]  /*6210*/  HADD2.F32 R13, -RZ, R4.H1_H1 ;  /* 0x30000004ff0d7230 */ /* 0x000fe40000004100 */
[----:B------:R-:W-:Y:S01]  /*6220*/  FFMA R6, R93, R99, R6 ;  /* 0x000000635d067223 */ /* 0x000fe20000000006 */
[----:B------:R-:W-:Y:S02]  /*6230*/  HADD2.F32 R3, -RZ, R3.H1_H1 ;  /* 0x30000003ff037230 */ /* 0x000fe40000004100 */
[----:B------:R-:W-:Y:S01]  /*6240*/  FFMA R5, R5, R147, R26 ;  /* 0x0000009305057223 */ /* 0x000fe2000000001a */
[----:B------:R-:W-:-:S02]  /*6250*/  HADD2.F32 R7, -RZ, R7.H1_H1 ;  /* 0x30000007ff077230 */ /* 0x000fc40000004100 */
[-C--:B------:R-:W-:Y:S01]  /*6260*/  FFMA R13, R13, R147.reuse, R106 ;  /* 0x000000930d0d7223 */ /* 0x080fe2000000006a */
[----:B------:R-:W-:Y:S02]  /*6270*/  HADD2.F32 R15, -RZ, R15.H0_H0 ;  /* 0x2000000fff0f7230 */ /* 0x000fe40000004100 */
[-C--:B------:R-:W-:Y:S01]  /*6280*/  FFMA R104, R3, R147.reuse, R104 ;  /* 0x0000009303687223 */ /* 0x080fe20000000068 */
[-C--:B------:R-:W-:Y:S01]  /*6290*/  FFMA R11, R11, R147.reuse, R28 ;  /* 0x000000930b0b7223 */ /* 0x080fe2000000001c */
[----:B------:R-:W-:Y:S01]  /*62a0*/  FFMA R102, R7, R147, R102 ;  /* 0x0000009307667223 */ /* 0x000fe20000000066 */
[----:B------:R-:W-:Y:S01]  /*62b0*/  F2FP.SATFINITE.RELU.E4M3.F32.PACK_AB_MERGE_C R114, R114, R21, RZ ;  /* 0x000000157272723e */ /* 0x000fe200048078ff */
[----:B------:R-:W-:Y:S01]  /*62c0*/  FFMA R6, R15, R147, R6 ;  /* 0x000000930f067223 */ /* 0x000fe20000000006 */
[----:B------:R-:W-:Y:S02]  /*62d0*/  F2FP.SATFINITE.RELU.E4M3.F32.PACK_AB_MERGE_C R112, R112, R25, RZ ;  /* 0x000000197070723e */ /* 0x000fe400048078ff */
[----:B------:R-:W-:-:S02]  /*62e0*/  F2FP.SATFINITE.RELU.E4M3.F32.PACK_AB_MERGE_C R14, R27, R14, RZ ;  /* 0x0000000e1b0e723e */ /* 0x000fc400048078ff */
[----:B------:R-:W-:Y:S02]  /*62f0*/  F2FP.SATFINITE.RELU.E4M3.F32.PACK_AB_MERGE_C R20, R29, R20, RZ ;  /* 0x000000141d14723e */ /* 0x000fe400048078ff */
[----:B------:R-:W-:Y:S02]  /*6300*/  F2FP.SATFINITE.RELU.E4M3.F32.PACK_AB_MERGE_C R13, R13, R24, RZ ;  /* 0x000000180d0d723e */ /* 0x000fe400048078ff */
[----:B------:R-:W-:Y:S02]  /*6310*/  F2FP.SATFINITE.RELU.E4M3.F32.PACK_AB_MERGE_C R5, R104, R5, RZ ;  /* 0x000000056805723e */ /* 0x000fe400048078ff */
[----:B------:R-:W-:Y:S02]  /*6320*/  F2FP.SATFINITE.RELU.E4M3.F32.PACK_AB_MERGE_C R11, R102, R11, RZ ;  /* 0x0000000b660b723e */ /* 0x000fe400048078ff */
[----:B------:R-:W-:Y:S01]  /*6330*/  F2FP.SATFINITE.RELU.E4M3.F32.PACK_AB_MERGE_C R31, R31, R6, RZ ;  /* 0x000000061f1f723e */ /* 0x000fe200048078ff */
[----:B------:R-:W-:Y:S06]  /*6340*/  @P0 BRA `(.L_x_95) ;  /* 0x0000000000040947 */ /* 0x000fec0003800000 */
[----:B------:R-:W-:-:S04]  /*6350*/  DEPBAR.LE SB0, 0x1 ;  /* 0x000080400000791a */ /* 0x000fc80000000000 */
.L_x_95:
[----:B------:R-:W-:Y:S05]  /*6360*/  WARPSYNC.ALL ;  /* 0x0000000000007948 */ /* 0x000fea0003800000 */
[----:B------:R-:W-:Y:S01]  /*6370*/  BAR.SYNC.DEFER_BLOCKING 0x1, 0x100 ;  /* 0x0044000000007b1d */ /* 0x000fe20000010000 */
[----:B------:R-:W-:-:S05]  /*6380*/  IADD3 R16, P1, R16, UR38, RZ ;  /* 0x0000002610107c10 */ /* 0x000fca000ff3e0ff */
        /* <DEDUP_REMOVED lines=25> */
.L_x_97:
[----:B------:R-:W-:Y:S05]  /*6520*/  BSYNC B0 ;  /* 0x0000000000007941 */ /* 0x000fea0003800000 */
.L_x_96:
[----:B------:R-:W-:Y:S01]  /*6530*/  ULDC.64 UR4, c[0x0][0x8f8] ;  /* 0x00023e0000047ab9 */ /* 0x000fe20000000a00 */
[----:B------:R-:W-:Y:S01]  /*6540*/  IADD3.X R17, R17, UR37, RZ, P1, !PT ;  /* 0x0000002511117c10 */ /* 0x000fe20008ffe4ff */
[----:B------:R-:W-:Y:S01]  /*6550*/  UMOV UR47, 0xffffffff ;  /* 0xffffffff002f7882 */ /* 0x000fe20000000000 */
[----:B------:R-:W-:Y:S01]  /*6560*/  ISETP.GE.U32.AND P0, PT, R16, UR4, PT ;  /* 0x0000000410007c0c */ /* 0x000fe2000bf06070 */
[----:B------:R-:W-:Y:S01]  /*6570*/  IMAD.MOV.U32 R89, RZ, RZ, -0x1 ;  /* 0xffffffffff597424 */ /* 0x000fe200078e00ff */
[----:B------:R-:W-:Y:S01]  /*6580*/  PRMT R3, RZ, 0x7610, R3 ;  /* 0x00007610ff037816 */ /* 0x000fe20000000003 */
[----:B------:R-:W-:Y:S01]  /*6590*/  IMAD.MOV.U32 R88, RZ, RZ, -0x1 ;  /* 0xffffffffff587424 */ /* 0x000fe200078e00ff */
[----:B------:R-:W-:-:S13]  /*65a0*/  ISETP.GE.U32.AND.EX P0, PT, R17, UR5, PT, P0 ;  /* 0x0000000511007c0c */ /* 0x000fda000bf06100 */
[----:B------:R-:W-:Y:S05]  /*65b0*/  @P0 BRA `(.L_x_98) ;  /* 0x0000000400640947 */ /* 0x000fea0003800000 */
[----:B------:R-:W1:Y:S01]  /*65c0*/  S2R R24, SR_CTAID.X ;  /* 0x0000000000187919 */ /* 0x000e620000002500 */
[----:B------:R-:W2:Y:S01]  /*65d0*/  LDC.64 R10, c[0x0][0x8d0] ;  /* 0x00023400ff0a7b82 */ /* 0x000ea20000000a00 */
[----:B------:R-:W-:Y:S01]  /*65e0*/  ULDC UR4, c[0x0][0x150] ;  /* 0x0000540000047ab9 */ /* 0x000fe20000000800 */
[----:B------:R-:W-:Y:S01]  /*65f0*/  IMAD.MOV.U32 R8, RZ, RZ, R16 ;  /* 0x000000ffff087224 */ /* 0x000fe200078e0010 */
[----:B------:R-:W3:Y:S01]  /*6600*/  S2R R26, SR_CTAID.Y ;  /* 0x00000000001a7919 */ /* 0x000ee20000002600 */
[----:B------:R-:W-:-:S04]  /*6610*/  MOV R9, R17 ;  /* 0x0000001100097202 */ /* 0x000fc80000000f00 */
[----:B------:R-:W4:Y:S08]  /*6620*/  LDC R27, c[0x0][0x144] ;  /* 0x00005100ff1b7b82 */ /* 0x000f300000000800 */
[----:B------:R-:W3:Y:S08]  /*6630*/  LDC R12, c[0x0][0x8d8] ;  /* 0x00023600ff0c7b82 */ /* 0x000ef00000000800 */
[----:B------:R-:W3:Y:S01]  /*6640*/  LDC.64 R20, c[0x0][0x8c8] ;  /* 0x00023200ff147b82 */ /* 0x000ee20000000a00 */
[----:B--2---:R-:W-:-:S04]  /*6650*/  ISETP.NE.U32.AND P0, PT, R10, RZ, PT ;  /* 0x000000ff0a00720c */ /* 0x004fc80003f05070 */
[----:B------:R-:W-:Y:S02]  /*6660*/  ISETP.NE.AND.EX P0, PT, R11, RZ, PT, P0 ;  /* 0x000000ff0b00720c */ /* 0x000fe40003f05300 */
[----:B-1----:R-:W-:-:S05]  /*6670*/  I2FP.F32.U32 R3, R24 ;  /* 0x0000001800037245 */ /* 0x002fca0000201000 */
[----:B------:R-:W-:-:S04]  /*6680*/  FMUL R3, R3, UR4 ;  /* 0x0000000403037c20 */ /* 0x000fc80008400000 */
[----:B------:R1:W2:Y:S02]  /*6690*/  F2I.U32.TRUNC.NTZ R25, R3 ;  /* 0x0000000300197305 */ /* 0x0002a4000020f000 */
[----:B----4-:R-:W-:Y:S05]  /*66a0*/  @!P0 BRA `(.L_x_99) ;  /* 0x0000000000288947 */ /* 0x010fea0003800000 */
[----:B-1----:R-:W1:Y:S02]  /*66b0*/  LDC R3, c[0x0][0x8dc] ;  /* 0x00023700ff037b82 */ /* 0x002e640000000800 */
[----:B-1----:R-:W-:-:S05]  /*66c0*/  IADD3 R3, P0, R16, R3, RZ ;  /* 0x0000000310037210 */ /* 0x002fca0007f1e0ff */
[----:B------:R-:W-:-:S04]  /*66d0*/  IMAD.X R13, RZ, RZ, R17, P0 ;  /* 0x000000ffff0d7224 */ /* 0x000fc800000e0611 */
[----:B------:R-:W-:-:S04]  /*66e0*/  IMAD.WIDE.U32 R4, R13, R10, RZ ;  /* 0x0000000a0d047225 */ /* 0x000fc800078e00ff */
[----:B------:R-:W-:-:S04]  /*66f0*/  IMAD.WIDE.U32 R6, P0, R3, R11, R4 ;  /* 0x0000000b03067225 */ /* 0x000fc80007800004 */
[----:B------:R-:W-:-:S04]  /*6700*/  IMAD.WIDE.U32 R4, R3, R10, RZ ;  /* 0x0000000a03047225 */ /* 0x000fc800078e00ff */
[----:B------:R-:W-:Y:S01]  /*6710*/  IMAD.X R9, RZ, RZ, RZ, P0 ;  /* 0x000000ffff097224 */ /* 0x000fe200000e06ff */
[----:B------:R-:W-:Y:S01]  /*6720*/  IADD3 RZ, P0, R5, R6, RZ ;  /* 0x0000000605ff7210 */ /* 0x000fe20007f1e0ff */
[----:B------:R-:W-:-:S04]  /*6730*/  IMAD.MOV.U32 R8, RZ, RZ, R7 ;  /* 0x000000ffff087224 */ /* 0x000fc800078e0007 */
[----:B------:R-:W-:-:S08]  /*6740*/  IMAD.WIDE.U32.X R8, R13, R11, R8, P0 ;  /* 0x0000000b0d087225 */ /* 0x000fd000000e0408 */
.L_x_99:
[-CC-:B---3--:R-:W-:Y:S01]  /*6750*/  SHF.R.U64 R33, R8, R12.reuse, R9.reuse ;  /* 0x0000000c08217219 */ /* 0x188fe20000001209 */
[----:B------:R-:W3:Y:S01]  /*6760*/  LDC.64 R14, c[0x0][0x8e8] ;  /* 0x00023a00ff0e7b82 */ /* 0x000ee20000000a00 */
[----:B-1----:R-:W-:Y:S01]  /*6770*/  SHF.R.U32.HI R3, RZ, R12, R9 ;  /* 0x0000000cff037219 */ /* 0x002fe20000011609 */
[----:B--2---:R-:W-:Y:S01]  /*6780*/  IMAD.MOV R25, RZ, RZ, -R25 ;  /* 0x000000ffff197224 */ /* 0x004fe200078e0a19 */
[----:B------:R-:W-:Y:S01]  /*6790*/  IADD3 R7, P0, RZ, -R33, RZ ;  /* 0x80000021ff077210 */ /* 0x000fe20007f1e0ff */
[----:B------:R-:W-:Y:S02]  /*67a0*/  ULDC UR4, c[0x0][0x154] ;  /* 0x0000550000047ab9 */ /* 0x000fe40000000800 */
[----:B------:R-:W-:Y:S02]  /*67b0*/  IMAD R30, R27, R25, R24 ;  /* 0x000000191b1e7224 */ /* 0x000fe400078e0218 */
[----:B------:R-:W1:Y:S01]  /*67c0*/  LDC R8, c[0x0][0x8c0] ;  /* 0x00023000ff087b82 */ /* 0x000e620000000800 */
[----:B------:R-:W-:-:S02]  /*67d0*/  IMAD.X R3, RZ, RZ, ~R3, P0 ;  /* 0x000000ffff037224 */ /* 0x000fc400000e0e03 */
[----:B------:R-:W-:-:S04]  /*67e0*/  IMAD.WIDE.U32 R4, R7, R20, R16 ;  /* 0x0000001407047225 */ /* 0x000fc800078e0010 */
[----:B------:R-:W-:Y:S01]  /*67f0*/  IMAD R6, R3, R20, RZ ;  /* 0x0000001403067224 */ /* 0x000fe200078e02ff */
[----:B------:R-:W2:Y:S03]  /*6800*/  LDC R28, c[0x0][0x8b0] ;  /* 0x00022c00ff1c7b82 */ /* 0x000ea60000000800 */
[----:B------:R-:W-:Y:S02]  /*6810*/  IMAD R3, R7, R21, R6 ;  /* 0x0000001507037224 */ /* 0x000fe400078e0206 */
[----:B------:R-:W-:Y:S02]  /*6820*/  IMAD.MOV.U32 R7, RZ, RZ, 0x1 ;  /* 0x00000001ff077424 */ /* 0x000fe400078e00ff */
[----:B------:R-:W-:Y:S01]  /*6830*/  IMAD.IADD R3, R5, 0x1, R3 ;  /* 0x0000000105037824 */ /* 0x000fe200078e0203 */
[----:B------:R-:W4:Y:S01]  /*6840*/  LDC R32, c[0x0][0x900] ;  /* 0x00024000ff207b82 */ /* 0x000f220000000800 */
[----:B------:R-:W-:-:S02]  /*6850*/  I2FP.F32.U32 R5, R26 ;  /* 0x0000001a00057245 */ /* 0x000fc40000201000 */
[----:B---3--:R-:W-:-:S03]  /*6860*/  ISETP.NE.U32.AND P0, PT, R14, RZ, PT ;  /* 0x000000ff0e00720c */ /* 0x008fc60003f05070 */
[----:B------:R-:W-:Y:S01]  /*6870*/  FMUL R6, R5, UR4 ;  /* 0x0000000405067c20 */ /* 0x000fe20008400000 */
[----:B------:R-:W-:Y:S01]  /*6880*/  ISETP.NE.AND.EX P0, PT, R15, RZ, PT, P0 ;  /* 0x000000ff0f00720c */ /* 0x000fe20003f05300 */
[----:B------:R-:W3:Y:S01]  /*6890*/  LDC R21, c[0x0][0x148] ;  /* 0x00005200ff157b82 */ /* 0x000ee20000000800 */
[-CC-:B-1----:R-:W-:Y:S01]  /*68a0*/  SHF.R.U64 R12, R4, R8.reuse, R3.reuse ;  /* 0x00000008040c7219 */ /* 0x182fe20000001203 */
[----:B------:R1:W1:Y:S01]  /*68b0*/  F2I.U32.TRUNC.NTZ R20, R6 ;  /* 0x0000000600147305 */ /* 0x000262000020f000 */
[----:B------:R-:W-:Y:S02]  /*68c0*/  SHF.R.U32.HI R3, RZ, R8, R3 ;  /* 0x00000008ff037219 */ /* 0x000fe40000011603 */
[----:B------:R-:W-:-:S03]  /*68d0*/  MOV R5, 0xffffffff ;  /* 0xffffffff00057802 */ /* 0x000fc60000000f00 */
[----:B------:R-:W1:Y:S01]  /*68e0*/  LDC R24, c[0x0][0x8a8] ;  /* 0x00022a00ff187b82 */ /* 0x000e620000000800 */
[-CC-:B--2---:R-:W-:Y:S02]  /*68f0*/  SHF.R.U64 R10, R12, R28.reuse, R3.reuse ;  /* 0x0000001c0c0a7219 */ /* 0x184fe40000001203 */
[----:B------:R-:W-:-:S05]  /*6900*/  SHF.R.U32.HI R3, RZ, R28, R3 ;  /* 0x0000001cff037219 */ /* 0x000fca0000011603 */
[----:B------:R-:W2:Y:S01]  /*6910*/  LDC R27, c[0x0][0x8f0] ;  /* 0x00023c00ff1b7b82 */ /* 0x000ea20000000800 */
[-C--:B----4-:R-:W-:Y:S02]  /*6920*/  SHF.L.U32 R4, R5, R32.reuse, RZ ;  /* 0x0000002005047219 */ /* 0x090fe400000006ff */
[--C-:B------:R-:W-:Y:S02]  /*6930*/  SHF.R.U64 R13, R10, R32, R3.reuse ;  /* 0x000000200a0d7219 */ /* 0x100fe40000001203 */
[----:B------:R-:W-:Y:S02]  /*6940*/  LOP3.LUT R25, RZ, R4, RZ, 0x33, !PT ;  /* 0x00000004ff197212 */ /* 0x000fe400078e33ff */
[-C--:B------:R-:W-:Y:S01]  /*6950*/  SHF.R.U32.HI R5, RZ, R32.reuse, R3 ;  /* 0x00000020ff057219 */ /* 0x080fe20000011603 */
[----:B------:R-:W4:Y:S01]  /*6960*/  LDC R29, c[0x0][0x8e0] ;  /* 0x00023800ff1d7b82 */ /* 0x000f220000000800 */
[----:B------:R-:W-:Y:S01]  /*6970*/  SHF.L.U32 R89, R7, R32, RZ ;  /* 0x0000002007597219 */ /* 0x000fe200000006ff */
[----:B------:R-:W-:-:S06]  /*6980*/  IMAD.MOV.U32 R4, RZ, RZ, R13 ;  /* 0x000000ffff047224 */ /* 0x000fcc00078e000d */
[----:B------:R-:W1:Y:S01]  /*6990*/  LDC R31, c[0x0][0x8b8] ;  /* 0x00022e00ff1f7b82 */ /* 0x000e620000000800 */
[----:B------:R-:W-:Y:S05]  /*69a0*/  @!P0 BRA `(.L_x_100) ;  /* 0x0000000000288947 */ /* 0x000fea0003800000 */
[----:B------:R-:W5:Y:S02]  /*69b0*/  LDC R4, c[0x0][0x8f4] ;  /* 0x00023d00ff047b82 */ /* 0x000f640000000800 */
[----:B-----5:R-:W-:-:S05]  /*69c0*/  IADD3 R3, P0, R13, R4, RZ ;  /* 0x000000040d037210 */ /* 0x020fca0007f1e0ff */
[----:B------:R-:W-:-:S04]  /*69d0*/  IMAD.X R11, RZ, RZ, R5, P0 ;  /* 0x000000ffff0b7224 */ /* 0x000fc800000e0605 */
[----:B------:R-:W-:-:S04]  /*69e0*/  IMAD.WIDE.U32 R4, R11, R14, RZ ;  /* 0x0000000e0b047225 */ /* 0x000fc800078e00ff */
[----:B-1----:R-:W-:-:S04]  /*69f0*/  IMAD.WIDE.U32 R6, P0, R3, R15, R4 ;  /* 0x0000000f03067225 */ /* 0x002fc80007800004 */
[----:B------:R-:W-:-:S04]  /*6a00*/  IMAD.WIDE.U32 R4, R3, R14, RZ ;  /* 0x0000000e03047225 */ /* 0x000fc800078e00ff */
[----:B------:R-:W-:Y:S01]  /*6a10*/  IMAD.X R9, RZ, RZ, RZ, P0 ;  /* 0x000000ffff097224 */ /* 0x000fe200000e06ff */
[----:B------:R-:W-:Y:S01]  /*6a20*/  IADD3 RZ, P0, R5, R6, RZ ;  /* 0x0000000605ff7210 */ /* 0x000fe20007f1e0ff */
[----:B------:R-:W-:-:S04]  /*6a30*/  IMAD.MOV.U32 R8, RZ, RZ, R7 ;  /* 0x000000ffff087224 */ /* 0x000fc800078e0007 */
[----:B------:R-:W-:-:S08]  /*6a40*/  IMAD.WIDE.U32.X R4, R11, R15, R8, P0 ;  /* 0x0000000f0b047225 */ /* 0x000fd000000e0408 */
.L_x_100:
[----:B------:R-:W-:Y:S01]  /*6a50*/  ISETP.NE.AND P0, PT, R2, 0x1, PT ;  /* 0x000000010200780c */ /* 0x000fe20003f05270 */
[----:B-1----:R-:W-:Y:S01]  /*6a60*/  IMAD.MOV R20, RZ, RZ, -R20 ;  /* 0x000000ffff147224 */ /* 0x002fe200078e0a14 */
[----:B--2---:R-:W-:Y:S02]  /*6a70*/  SHF.R.U64 R3, R4, R27, R5 ;  /* 0x0000001b04037219 */ /* 0x004fe40000001205 */
[----:B------:R-:W-:Y:S02]  /*6a80*/  LOP3.LUT R10, R10, R25, RZ, 0xc0, !PT ;  /* 0x000000190a0a7212 */ /* 0x000fe400078ec0ff */
[----:B------:R-:W-:Y:S01]  /*6a90*/  IADD3 R5, R24, -0x1, RZ ;  /* 0xffffffff18057810 */ /* 0x000fe20007ffe0ff */
[----:B------:R-:W-:Y:S01]  /*6aa0*/  IMAD.MOV R4, RZ, RZ, -R3 ;  /* 0x000000ffff047224 */ /* 0x000fe200078e0a03 */
[----:B------:R-:W-:Y:S01]  /*6ab0*/  R2UR UR47, R33 ;  /* 0x00000000212f72ca */ /* 0x000fe200000e0000 */
[----:B------:R-:W-:Y:S01]  /*6ac0*/  IMAD R89, R89, R3, R10 ;  /* 0x0000000359597224 */ /* 0x000fe200078e020a */
[----:B------:R-:W-:Y:S01]  /*6ad0*/  LOP3.LUT R12, R12, R5, RZ, 0xc0, !PT ;  /* 0x000000050c0c7212 */ /* 0x000fe200078ec0ff */
[----:B----4-:R-:W-:-:S02]  /*6ae0*/  IMAD R3, R4, R29, R13 ;  /* 0x0000001d04037224 */ /* 0x010fc400078e020d */
[----:B---3--:R-:W-:Y:S02]  /*6af0*/  @P0 IMAD R30, R21, R20, R26 ;  /* 0x00000014151e0224 */ /* 0x008fe400078e021a */
[----:B------:R-:W-:Y:S02]  /*6b00*/  IMAD R4, R3, R24, R12 ;  /* 0x0000001803047224 */ /* 0x000fe400078e020c */
[----:B------:R-:W-:Y:S02]  /*6b10*/  IMAD R89, R89, R31, R30 ;  /* 0x0000001f59597224 */ /* 0x000fe400078e021e */
[----:B------:R-:W-:-:S03]  /*6b20*/  IMAD.MOV.U32 R3, RZ, RZ, 0x1 ;  /* 0x00000001ff037424 */ /* 0x000fc600078e00ff */
[----:B------:R-:W-:Y:S02]  /*6b30*/  SEL R88, R4, R89, !P0 ;  /* 0x0000005904587207 */ /* 0x000fe40004000000 */
[----:B------:R-:W-:-:S07]  /*6b40*/  SEL R89, R89, R4, !P0 ;  /* 0x0000000459597207 */ /* 0x000fce0004000000 */
.L_x_98:
[----:B------:R-:W-:Y:S01]  /*6b50*/  LOP3.LUT P0, RZ, R3, 0xff, RZ, 0xc0, !PT ;  /* 0x000000ff03ff7812 */ /* 0x000fe2000780c0ff */
[----:B------:R-:W-:Y:S01]  /*6b60*/  UIMAD.WIDE.U32 UR4, UR51, -0x55555555, URZ ;  /* 0xaaaaaaab330478a5 */ /* 0x000fe2000f8e003f */
[----:B------:R-:W-:-:S03]  /*6b70*/  IMAD.MOV.U32 R147, RZ, RZ, R0 ;  /* 0x000000ffff937224 */ /* 0x000fc600078e0000 */
[----:B------:R-:W-:-:S04]  /*6b80*/  USHF.R.U32.HI UR4, URZ, 0x3, UR5 ;  /* 0x000000033f047899 */ /* 0x000fc80008011605 */
[----:B------:R-:W-:-:S04]  /*6b90*/  UIMAD UR4, UR4, -0xc, UR51 ;  /* 0xfffffff4040478a4 */ /* 0x000fc8000f8e0233 */
[----:B------:R-:W-:Y:S08]  /*6ba0*/  @P0 BRA `(.L_x_101) ;  /* 0xffffffac00140947 */ /* 0x000ff0000383ffff */
[----:B------:R-:W-:-:S04]  /*6bb0*/  DEPBAR.LE SB0, 0x0 ;  /* 0x000080000000791a */ /* 0x000fc80000000000 */
[----:B------:R-:W-:Y:S05]  /*6bc0*/  EXIT ;  /* 0x000000000000794d */ /* 0x000fea0003800000 */
.L_x_13:
[----:B------:R-:W-:Y:S01]  /*6bd0*/  ULDC.64 UR4, c[0x0][0x8f8] ;  /* 0x00023e0000047ab9 */ /* 0x000fe20000000a00 */
[----:B------:R-:W-:Y:S01]  /*6be0*/  PRMT R12, RZ, 0x7610, R12 ;  /* 0x00007610ff0c7816 */ /* 0x000fe2000000000c */
[----:B------:R-:W-:Y:S01]  /*6bf0*/  IMAD.MOV.U32 R20, RZ, RZ, -0x1 ;  /* 0xffffffffff147424 */ /* 0x000fe200078e00ff */
[----:B------:R-:W-:Y:S01]  /*6c00*/  ISETP.GE.U32.AND P1, PT, R16, UR4, PT ;  /* 0x0000000410007c0c */ /* 0x000fe2000bf26070 */
[----:B------:R-:W-:Y:S02]  /*6c10*/  IMAD.MOV.U32 R7, RZ, RZ, -0x1 ;  /* 0xffffffffff077424 */ /* 0x000fe400078e00ff */
[----:B------:R-:W-:Y:S01]  /*6c20*/  IMAD.MOV.U32 R6, RZ, RZ, -0x1 ;  /* 0xffffffffff067424 */ /* 0x000fe200078e00ff */
[----:B------:R-:W-:-:S13]  /*6c30*/  ISETP.GE.U32.AND.EX P1, PT, R17, UR5, PT, P1 ;  /* 0x0000000511007c0c */ /* 0x000fda000bf26110 */
[----:B------:R-:W-:Y:S05]  /*6c40*/  @P1 BRA `(.L_x_102) ;  /* 0x0000000400281947 */ /* 0x000fea0003800000 */
[----:B------:R-:W2:Y:S01]  /*6c50*/  LDC.64 R20, c[0x0][0x8d0] ;  /* 0x00023400ff147b82 */ /* 0x000ea20000000a00 */
[----:B------:R-:W-:Y:S01]  /*6c60*/  MOV R14, R16 ;  /* 0x00000010000e7202 */ /* 0x000fe20000000f00 */
[----:B------:R-:W-:-:S06]  /*6c70*/  IMAD.MOV.U32 R15, RZ, RZ, R17 ;  /* 0x000000ffff0f7224 */ /* 0x000fcc00078e0011 */
[----:B------:R-:W3:Y:S08]  /*6c80*/  LDC R26, c[0x0][0x8d8] ;  /* 0x00023600ff1a7b82 */ /* 0x000ef00000000800 */
[----:B------:R-:W4:Y:S01]  /*6c90*/  LDC.64 R28, c[0x0][0x8c8] ;  /* 0x00023200ff1c7b82 */ /* 0x000f220000000a00 */
[----:B--2---:R-:W-:-:S04]  /*6ca0*/  ISETP.NE.U32.AND P1, PT, R20, RZ, PT ;  /* 0x000000ff1400720c */ /* 0x004fc80003f25070 */
[----:B------:R-:W-:-:S13]  /*6cb0*/  ISETP.NE.AND.EX P1, PT, R21, RZ, PT, P1 ;  /* 0x000000ff1500720c */ /* 0x000fda0003f25310 */
[----:B---34-:R-:W-:Y:S05]  /*6cc0*/  @!P1 BRA `(.L_x_103) ;  /* 0x0000000000289947 */ /* 0x018fea0003800000 */
[----:B------:R-:W2:Y:S02]  /*6cd0*/  LDC R7, c[0x0][0x8dc] ;  /* 0x00023700ff077b82 */ /* 0x000ea40000000800 */
[----:B--2---:R-:W-:-:S05]  /*6ce0*/  IADD3 R15, P1, R16, R7, RZ ;  /* 0x00000007100f7210 */ /* 0x004fca0007f3e0ff */
        /* <DEDUP_REMOVED lines=8> */
.L_x_103:
[----:B------:R-:W2:Y:S01]  /*6d70*/  LDC.64 R30, c[0x0][0x8e8] ;  /* 0x00023a00ff1e7b82 */ /* 0x000ea20000000a00 */
[-CC-:B------:R-:W-:Y:S01]  /*6d80*/  SHF.R.U64 R22, R14, R26.reuse, R15.reuse ;  /* 0x0000001a0e167219 */ /* 0x180fe2000000120f */
[----:B------:R-:W-:Y:S01]  /*6d90*/  IMAD.MOV.U32 R32, RZ, RZ, 0x1 ;  /* 0x00000001ff207424 */ /* 0x000fe200078e00ff */
[----:B------:R-:W-:Y:S02]  /*6da0*/  SHF.R.U32.HI R6, RZ, R26, R15 ;  /* 0x0000001aff067219 */ /* 0x000fe4000001160f */
[----:B------:R-:W-:-:S03]  /*6db0*/  IADD3 R13, P1, RZ, -R22, RZ ;  /* 0x80000016ff0d7210 */ /* 0x000fc60007f3e0ff */
[----:B------:R-:W3:Y:S02]  /*6dc0*/  LDC R14, c[0x0][0x8c0] ;  /* 0x00023000ff0e7b82 */ /* 0x000ee40000000800 */
[----:B------:R-:W-:-:S04]  /*6dd0*/  IMAD.X R7, RZ, RZ, ~R6, P1 ;  /* 0x000000ffff077224 */ /* 0x000fc800008e0e06 */
[-C--:B------:R-:W-:Y:S02]  /*6de0*/  IMAD R12, R7, R28.reuse, RZ ;  /* 0x0000001c070c7224 */ /* 0x080fe400078e02ff */
[----:B------:R-:W4:Y:S01]  /*6df0*/  LDC R26, c[0x0][0x8b0] ;  /* 0x00022c00ff1a7b82 */ /* 0x000f220000000800 */
[----:B------:R-:W-:-:S04]  /*6e00*/  IMAD.WIDE.U32 R6, R13, R28, R16 ;  /* 0x0000001c0d067225 */ /* 0x000fc800078e0010 */
[----:B------:R-:W-:Y:S01]  /*6e10*/  IMAD R13, R13, R29, R12 ;  /* 0x0000001d0d0d7224 */ /* 0x000fe200078e020c */
[----:B------:R-:W-:Y:S02]  /*6e20*/  MOV R12, 0xffffffff ;  /* 0xffffffff000c7802 */ /* 0x000fe40000000f00 */
[----:B------:R-:W5:Y:S01]  /*6e30*/  LDC R27, c[0x0][0x900] ;  /* 0x00024000ff1b7b82 */ /* 0x000f620000000800 */
[----:B------:R-:W-:Y:S01]  /*6e40*/  IMAD.IADD R7, R7, 0x1, R13 ;  /* 0x0000000107077824 */ /* 0x000fe200078e020d */
[----:B--2---:R-:W-:-:S04]  /*6e50*/  ISETP.NE.U32.AND P1, PT, R30, RZ, PT ;  /* 0x000000ff1e00720c */ /* 0x004fc80003f25070 */
[----:B------:R-:W-:Y:S02]  /*6e60*/  ISETP.NE.AND.EX P1, PT, R31, RZ, PT, P1 ;  /* 0x000000ff1f00720c */ /* 0x000fe40003f25310 */
[----:B------:R-:W2:Y:S01]  /*6e70*/  LDC R25, c[0x0][0x8a8] ;  /* 0x00022a00ff197b82 */ /* 0x000ea20000000800 */
[-CC-:B---3--:R-:W-:Y:S02]  /*6e80*/  SHF.R.U64 R20, R6, R14.reuse, R7.reuse ;  /* 0x0000000e06147219 */ /* 0x188fe40000001207 */
[----:B------:R-:W-:-:S05]  /*6e90*/  SHF.R.U32.HI R7, RZ, R14, R7 ;  /* 0x0000000eff077219 */ /* 0x000fca0000011607 */
[----:B------:R-:W3:Y:S01]  /*6ea0*/  LDC R28, c[0x0][0x8f0] ;  /* 0x00023c00ff1c7b82 */ /* 0x000ee20000000800 */
[-CC-:B----4-:R-:W-:Y:S02]  /*6eb0*/  SHF.R.U64 R23, R20, R26.reuse, R7.reuse ;  /* 0x0000001a14177219 */ /* 0x190fe40000001207 */
[----:B------:R-:W-:-:S05]  /*6ec0*/  SHF.R.U32.HI R6, RZ, R26, R7 ;  /* 0x0000001aff067219 */ /* 0x000fca0000011607 */
[----:B------:R-:W4:Y:S01]  /*6ed0*/  LDC R29, c[0x0][0x8e0] ;  /* 0x00023800ff1d7b82 */ /* 0x000f220000000800 */
[-CC-:B-----5:R-:W-:Y:S02]  /*6ee0*/  SHF.R.U64 R26, R23, R27.reuse, R6.reuse ;  /* 0x0000001b171a7219 */ /* 0x1a0fe40000001206 */
[-C--:B------:R-:W-:Y:S02]  /*6ef0*/  SHF.L.U32 R12, R12, R27.reuse, RZ ;  /* 0x0000001b0c0c7219 */ /* 0x080fe400000006ff */
[----:B------:R-:W-:Y:S01]  /*6f00*/  SHF.R.U32.HI R7, RZ, R27, R6 ;  /* 0x0000001bff077219 */ /* 0x000fe20000011606 */
[----:B------:R-:W-:Y:S01]  /*6f10*/  IMAD.MOV.U32 R6, RZ, RZ, R26 ;  /* 0x000000ffff067224 */ /* 0x000fe200078e001a */
[----:B------:R-:W-:Y:S01]  /*6f20*/  LOP3.LUT R34, RZ, R12, RZ, 0x33, !PT ;  /* 0x0000000cff227212 */ /* 0x000fe200078e33ff */
[----:B------:R-:W1:Y:S01]  /*6f30*/  LDC R33, c[0x0][0x8b8] ;  /* 0x00022e00ff217b82 */ /* 0x000e620000000800 */
[----:B------:R-:W-:Y:S05]  /*6f40*/  @!P1 BRA `(.L_x_104) ;  /* 0x0000000000289947 */ /* 0x000fea0003800000 */
[----:B------:R-:W5:Y:S02]  /*6f50*/  LDC R15, c[0x0][0x8f4] ;  /* 0x00023d00ff0f7b82 */ /* 0x000f640000000800 */
[----:B-----5:R-:W-:-:S05]  /*6f60*/  IADD3 R15, P1, R26, R15, RZ ;  /* 0x0000000f1a0f7210 */ /* 0x020fca0007f3e0ff */
        /* <DEDUP_REMOVED lines=8> */
.L_x_104:
[----:B------:R-:W-:Y:S01]  /*6ff0*/  ISETP.NE.AND P1, PT, R2, 0x1, PT ;  /* 0x000000010200780c */ /* 0x000fe20003f25270 */
[----:B------:R-:W-:Y:S01]  /*7000*/  IMAD.MOV.U32 R12, RZ, RZ, 0x1 ;  /* 0x00000001ff0c7424 */ /* 0x000fe200078e00ff */
[----:B---3--:R-:W-:Y:S02]  /*7010*/  SHF.R.U64 R6, R6, R28, R7 ;  /* 0x0000001c06067219 */ /* 0x008fe40000001207 */
[----:B------:R-:W-:Y:S02]  /*7020*/  SHF.L.U32 R32, R32, R27, RZ ;  /* 0x0000001b20207219 */ /* 0x000fe400000006ff */
[----:B------:R-:W-:Y:S01]  /*7030*/  LOP3.LUT R5, R23, R34, RZ, 0xc0, !PT ;  /* 0x0000002217057212 */ /* 0x000fe200078ec0ff */
[----:B------:R-:W-:Y:S01]  /*7040*/  IMAD.MOV R7, RZ, RZ, -R6 ;  /* 0x000000ffff077224 */ /* 0x000fe200078e0a06 */
[----:B--2---:R-:W-:-:S03]  /*7050*/  IADD3 R13, R25, -0x1, RZ ;  /* 0xffffffff190d7810 */ /* 0x004fc60007ffe0ff */
[----:B------:R-:W-:Y:S02]  /*7060*/  IMAD R5, R32, R6, R5 ;  /* 0x0000000620057224 */ /* 0x000fe400078e0205 */
[----:B------:R-:W-:Y:S01]  /*7070*/  @P1 IMAD R10, R11, R24, R4 ;  /* 0x000000180b0a1224 */ /* 0x000fe200078e0204 */
[----:B------:R-:W-:Y:S01]  /*7080*/  LOP3.LUT R11, R20, R13, RZ, 0xc0, !PT ;  /* 0x0000000d140b7212 */ /* 0x000fe200078ec0ff */
[----:B----4-:R-:W-:Y:S02]  /*7090*/  IMAD R4, R7, R29, R26 ;  /* 0x0000001d07047224 */ /* 0x010fe400078e021a */
[----:B-1----:R-:W-:Y:S02]  /*70a0*/  IMAD R10, R5, R33, R10 ;  /* 0x00000021050a7224 */ /* 0x002fe400078e020a */
[----:B------:R-:W-:Y:S02]  /*70b0*/  IMAD R5, R4, R25, R11 ;  /* 0x0000001904057224 */ /* 0x000fe400078e020b */
[----:B------:R-:W-:-:S03]  /*70c0*/  IMAD.MOV.U32 R6, RZ, RZ, R22 ;  /* 0x000000ffff067224 */ /* 0x000fc600078e0016 */
[----:B------:R-:W-:Y:S02]  /*70d0*/  SEL R7, R5, R10, !P1 ;  /* 0x0000000a05077207 */ /* 0x000fe40004800000 */
[----:B------:R-:W-:-:S07]  /*70e0*/  SEL R20, R10, R5, !P1 ;  /* 0x000000050a147207 */ /* 0x000fce0004800000 */
.L_x_102:
[----:B------:R-:W-:-:S08]  /*70f0*/  NOP ;  /* 0x0000000000007918 */ /* 0x000fd00000000000 */
[----:B------:R-:W2:-:S00]  /*7100*/  USETMAXREG.DEALLOC.CTAPOOL 0x28 ;  /* 0x00000028000079c8 */ /* 0x000e8000080e0500 */
[----:B--2---:R-:W-:-:S13]  /*7110*/  ISETP.NE.AND P1, PT, R3, 0x1, PT ;  /* 0x000000010300780c */ /* 0x004fda0003f25270 */
[----:B-1----:R-:W-:Y:S05]  /*7120*/  @!P1 EXIT ;  /* 0x000000000000994d */ /* 0x002fea0003800000 */
[----:B------:R-:W-:Y:S05]  /*7130*/  @!P4 BRA `(.L_x_105) ;  /* 0x0000001000b4c947 */ /* 0x000fea0003800000 */
[----:B------:R-:W-:-:S13]  /*7140*/  ISETP.NE.OR P0, PT, R3, 0x2, P0 ;  /* 0x000000020300780c */ /* 0x000fda0000705670 */
[----:B------:R-:W-:Y:S05]  /*7150*/  @P0 EXIT ;  /* 0x000000000000094d */ /* 0x000fea0003800000 */
[----:B------:R-:W-:-:S13]  /*7160*/  LOP3.LUT P1, RZ, R12, 0xff, RZ, 0xc0, !PT ;  /* 0x000000ff0cff7812 */ /* 0x000fda000782c0ff */
[----:B------:R-:W-:Y:S05]  /*7170*/  @!P1 BRA `(.L_x_106) ;  /* 0x0000000000189947 */ /* 0x000fea0003800000 */
[----:B------:R-:W-:Y:S01]  /*7180*/  UMOV UR4, 0x400 ;  /* 0x0000040000047882 */ /* 0x000fe20000000000 */
[----:B------:R-:W-:Y:S01]  /*7190*/  IMAD.MOV.U32 R3, RZ, RZ, RZ ;  /* 0x000000ffff037224 */ /* 0x000fe200078e00ff */
[----:B------:R-:W-:-:S04]  /*71a0*/  ULEA UR4, UR36, UR4, 0x18 ;  /* 0x0000000424047291 */ /* 0x000fc8000f8ec03f */
[----:B------:R-:W-:-:S05]  /*71b0*/  SHF.L.U32 R3, R3, 0x1f, RZ ;  /* 0x0000001f03037819 */ /* 0x000fca00000006ff */
[----:B------:R-:W1:Y:S02]  /*71c0*/  SYNCS.PHASECHK.TRANS64.TRYWAIT P0, [UR4+0x108], R3 ;  /* 0x00010803ff0075a7 */ /* 0x000e640008000144 */
[----:B-1----:R-:W-:Y:S05]  /*71d0*/  @!P0 BRA `(.L_x_107) ;  /* 0x0000002800148947 */ /* 0x002fea0003800000 */
.L_x_106:
[----:B-1----:R-:W-:Y:S01]  /*71e0*/  PRMT R3, RZ, 0x7610, R3 ;  /* 0x00007610ff037816 */ /* 0x002fe20000000003 */
[----:B------:R-:W-:Y:S06]  /*71f0*/  @P3 BRA `(.L_x_108) ;  /* 0x0000000000243947 */ /* 0x000fec0003800000 */
[----:B------:R-:W-:Y:S02]  /*7200*/  ULDC.64 UR4, c[0x0][0x588] ;  /* 0x0001620000047ab9 */ /* 0x000fe40000000a00 */
[----:B------:R-:W-:-:S04]  /*7210*/  ISETP.NE.U32.AND P0, PT, RZ, UR4, PT ;  /* 0x00000004ff007c0c */ /* 0x000fc8000bf05070 */
[----:B------:R-:W-:-:S13]  /*7220*/  ISETP.NE.AND.EX P0, PT, RZ, UR5, PT, P0 ;  /* 0x00000005ff007c0c */ /* 0x000fda000bf05300 */
[----:B------:R-:W-:Y:S05]  /*7230*/  @!P0 BRA `(.L_x_109) ;  /* 0x00000000000c8947 */ /* 0x000fea0003800000 */
[----:B------:R1:W5:Y:S01]  /*7240*/  LDG.E R8, desc[UR40][R8.64] ;  /* 0x0000002808087981 */ /* 0x000362000c1e1900 */
[----:B------:R-:W-:Y:S01]  /*7250*/  IMAD.MOV.U32 R3, RZ, RZ, 0x1 ;  /* 0x00000001ff037424 */ /* 0x000fe200078e00ff */
[----:B------:R-:W-:Y:S06]  /*7260*/  BRA `(.L_x_108) ;  /* 0x0000000000087947 */ /* 0x000fec0003800000 */
.L_x_109:
[----:B------:R-:W2:Y:S01]  /*7270*/  LDC R8, c[0x0][0x580] ;  /* 0x00016000ff087b82 */ /* 0x000ea20000000800 */
[----:B------:R-:W-:-:S07]  /*7280*/  MOV R3, 0x1 ;  /* 0x0000000100037802 */ /* 0x000fce0000000f00 */
.L_x_108:
[----:B-1----:R-:W-:Y:S01]  /*7290*/  IMAD.MOV.U32 R9, RZ, RZ, 0x1 ;  /* 0x00000001ff097424 */ /* 0x002fe200078e00ff */
[----:B------:R-:W-:Y:S06]  /*72a0*/  @!P1 BRA `(.L_x_110) ;  /* 0x0000000c00e09947 */ /* 0x000fec0003800000 */
[----:B------:R-:W1:Y:S01]  /*72b0*/  LDC R10, c[0x0][0x900] ;  /* 0x00024000ff0a7b82 */ /* 0x000e620000000800 */
[----:B------:R-:W-:Y:S01]  /*72c0*/  IMAD.MOV.U32 R5, RZ, RZ, -0x1 ;  /* 0xffffffffff057424 */ /* 0x000fe200078e00ff */
[----:B------:R-:W-:Y:S01]  /*72d0*/  LOP3.LUT R11, R0, 0x2, RZ, 0xfc, !PT ;  /* 0x00000002000b7812 */ /* 0x000fe200078efcff */
[----:B------:R-:W-:Y:S01]  /*72e0*/  IMAD.MOV.U32 R9, RZ, RZ, 0x1 ;  /* 0x00000001ff097424 */ /* 0x000fe200078e00ff */
[----:B------:R-:W-:Y:S01]  /*72f0*/  ULDC.64 UR6, c[0x0][0x198] ;  /* 0x0000660000067ab9 */ /* 0x000fe20000000a00 */
[----:B------:R-:W-:Y:S01]  /*7300*/  ULDC.64 UR14, c[0x0][0x588] ;  /* 0x00016200000e7ab9 */ /* 0x000fe20000000a00 */
[----:B------:R-:W-:Y:S01]  /*7310*/  ULDC.64 UR22, c[0x0][0x8f8] ;  /* 0x00023e0000167ab9 */ /* 0x000fe20000000a00 */
[----:B------:R-:W-:Y:S01]  /*7320*/  ULDC.64 UR24, c[0x0][0x590] ;  /* 0x0001640000187ab9 */ /* 0x000fe20000000a00 */
[----:B------:R-:W3:Y:S01]  /*7330*/  LDC R12, c[0x0][0x8a8] ;  /* 0x00022a00ff0c7b82 */ /* 0x000ee20000000800 */
[-C--:B-1----:R-:W-:Y:S02]  /*7340*/  SHF.L.U32 R5, R5, R10.reuse, RZ ;  /* 0x0000000a05057219 */ /* 0x082fe400000006ff */
[----:B------:R-:W-:Y:S01]  /*7350*/  SHF.L.U32 R10, R9, R10, RZ ;  /* 0x0000000a090a7219 */ /* 0x000fe200000006ff */
[----:B------:R-:W-:Y:S01]  /*7360*/  IMAD.MOV.U32 R9, RZ, RZ, 0x1 ;  /* 0x00000001ff097424 */ /* 0x000fe200078e00ff */
[----:B------:R-:W-:Y:S01]  /*7370*/  LOP3.LUT R13, RZ, R5, RZ, 0x33, !PT ;  /* 0x00000005ff0d7212 */ /* 0x000fe200078e33ff */
[----:B---3--:R-:W-:-:S07]  /*7380*/  VIADD R12, R12, 0xffffffff ;  /* 0xffffffff0c0c7836 */ /* 0x008fce0000000000 */
.L_x_142:
[----:B------:R-:W-:Y:S02]  /*7390*/  ISETP.NE.U32.AND P0, PT, RZ, UR24, PT ;  /* 0x00000018ff007c0c */ /* 0x000fe4000bf05070 */
[----:B------:R-:W-:Y:S02]  /*73a0*/  R2UR UR11, R20 ;  /* 0x00000000140b72ca */ /* 0x000fe400000e0000 */
[----:B------:R-:W-:Y:S02]  /*73b0*/  R2UR UR10, R7 ;  /* 0x00000000070a72ca */ /* 0x000fe400000e0000 */
[----:B------:R-:W-:-:S09]  /*73c0*/  ISETP.NE.AND.EX P0, PT, RZ, UR25, PT, P0 ;  /* 0x00000019ff007c0c */ /* 0x000fd2000bf05300 */
[----:B------:R-:W-:Y:S02]  /*73d0*/  USHF.L.U32 UR11, UR11, 0x7, URZ ;  /* 0x000000070b0b7899 */ /* 0x000fe4000800063f */
[----:B------:R-:W-:Y:S02]  /*73e0*/  USHF.L.U32 UR10, UR10, 0x7, URZ ;  /* 0x000000070a0a7899 */ /* 0x000fe4000800063f */
[----:B--234-:R-:W-:Y:S10]  /*73f0*/  @!P0 BRA `(.L_x_111) ;  /* 0x00000000002c8947 */ /* 0x01cff40003800000 */
[----:B------:R-:W-:-:S04]  /*7400*/  ISETP.NE.U32.AND P1, PT, RZ, UR14, PT ;  /* 0x0000000eff007c0c */ /* 0x000fc8000bf25070 */
[----:B------:R-:W-:-:S13]  /*7410*/  ISETP.NE.AND.EX P1, PT, RZ, UR15, PT, P1 ;  /* 0x0000000fff007c0c */ /* 0x000fda000bf25310 */
[----:B------:R-:W-:Y:S05]  /*7420*/  @!P1 BRA `(.L_x_112) ;  /* 0x0000000000189947 */ /* 0x000fea0003800000 */
[----:B------:R-:W1:Y:S01]  /*7430*/  LDC.64 R4, c[0x0][0x588] ;  /* 0x00016200ff047b82 */ /* 0x000e620000000a00 */
[----:B------:R-:W-:-:S04]  /*7440*/  IMAD R3, R6, UR24, RZ ;  /* 0x0000001806037c24 */ /* 0x000fc8000f8e02ff */
[----:B-1----:R-:W-:-:S05]  /*7450*/  IMAD.WIDE R4, R3, 0x4, R4 ;  /* 0x0000000403047825 */ /* 0x002fca00078e0204 */
[----:B--2--5:R3:W5:Y:S01]  /*7460*/  LDG.E R8, desc[UR40][R4.64] ;  /* 0x0000002804087981 */ /* 0x024762000c1e1900 */
[----:B------:R-:W-:Y:S01]  /*7470*/  MOV R3, 0x1 ;  /* 0x0000000100037802 */ /* 0x000fe20000000f00 */
[----:B------:R-:W-:Y:S06]  /*7480*/  BRA `(.L_x_111) ;  /* 0x0000000000087947 */ /* 0x000fec0003800000 */
.L_x_112:
[----:B--2--5:R-:W1:Y:S01]  /*7490*/  LDC R8, c[0x0][0x580] ;  /* 0x00016000ff087b82 */ /* 0x024e620000000800 */
[----:B------:R-:W-:-:S07]  /*74a0*/  IMAD.MOV.U32 R3, RZ, RZ, 0x1 ;  /* 0x00000001ff037424 */ /* 0x000fce00078e00ff */
.L_x_111:
[----:B------:R-:W-:Y:S05]  /*74b0*/  @!P0 BRA `(.L_x_113) ;  /* 0x00000000001c8947 */ /* 0x000fea0003800000 */
[----:B------:R-:W-:-:S13]  /*74c0*/  LOP3.LUT P2, RZ, R3, 0xff, RZ, 0xc0, !PT ;  /* 0x000000ff03ff7812 */ /* 0x000fda000784c0ff */
[----:B---3--:R-:W3:Y:S02]  /*74d0*/  @!P2 LDC.64 R4, c[0x0][0x588] ;  /* 0x00016200ff04ab82 */ /* 0x008ee40000000a00 */
[----:B---3--:R-:W-:-:S04]  /*74e0*/  @!P2 ISETP.NE.U32.AND P0, PT, R4, RZ, PT ;  /* 0x000000ff0400a20c */ /* 0x008fc80003f05070 */
[----:B------:R-:W-:Y:S02]  /*74f0*/  @!P2 ISETP.NE.AND.EX P1, PT, R5, RZ, PT, P0 ;  /* 0x000000ff0500a20c */ /* 0x000fe40003f25300 */
[----:B-12--5:R-:W-:Y:S02]  /*7500*/  @P2 FSETP.EQ.AND P0, PT, R8, RZ, PT ;  /* 0x000000ff0800220b */ /* 0x026fe40003f02000 */
[----:B------:R-:W-:Y:S01]  /*7510*/  @!P2 PLOP3.LUT P0, PT, P1, PT, PT, 0x8, 0x0 ;  /* 0x000000000000a81c */ /* 0x000fe20000f0e170 */
[----:B------:R-:W-:-:S12]  /*7520*/  BRA `(.L_x_114) ;  /* 0x0000000000047947 */ /* 0x000fd80003800000 */
.L_x_113:
[----:B-12--5:R-:W-:-:S13]  /*7530*/  FSETP.EQ.AND P0, PT, R8, RZ, PT ;  /* 0x000000ff0800720b */ /* 0x026fda0003f02000 */
.L_x_114:
[----:B------:R-:W-:Y:S02]  /*7540*/  ISETP.NE.AND P2, PT, R11, 0x3, PT ;  /* 0x000000030b00780c */ /* 0x000fe40003f45270 */
[----:B------:R-:W-:-:S04]  /*7550*/  ELECT P1, URZ, PT ;  /* 0x00000000003f782f */ /* 0x000fc80003820000 */
[----:B------:R-:W-:-:S07]  /*7560*/  PLOP3.LUT P0, PT, P1, P0, PT, 0x20, 0x0 ;  /* 0x000000000000781c */ /* 0x000fce0000f00470 */
[----:B------:R-:W-:Y:S06]  /*7570*/  @!P2 BRA `(.L_x_115) ;  /* 0x000000000004a947 */ /* 0x000fec0003800000 */
[----:B------:R-:W-:Y:S01]  /*7580*/  BPT.TRAP 0x1 ;  /* 0x000000040000795c */ /* 0x000fe20000300000 */
.L_x_115:
[----:B------:R-:W1:Y:S01]  /*7590*/  S2UR UR36, SR_CgaCtaId ;  /* 0x00000000002479c3 */ /* 0x000e620000008800 */
[----:B------:R-:W-:Y:S01]  /*75a0*/  UMOV UR4, 0x400 ;  /* 0x0000040000047882 */ /* 0x000fe20000000000 */
[----:B---3--:R-:W-:Y:S01]  /*75b0*/  SHF.L.U32 R4, R9, 0x1f, RZ ;  /* 0x0000001f09047819 */ /* 0x008fe200000006ff */
[----:B-1----:R-:W-:-:S09]  /*75c0*/  ULEA UR5, UR36, UR4, 0x18 ;  /* 0x0000000424057291 */ /* 0x002fd2000f8ec03f */
[----:B------:R-:W1:Y:S02]  /*75d0*/  SYNCS.PHASECHK.TRANS64.TRYWAIT P1, [UR5+0xe0], R4 ;  /* 0x0000e004ff0075a7 */ /* 0x000e640008020145 */
[----:B-1----:R-:W-:Y:S05]  /*75e0*/  @!P1 BRA `(.L_x_116) ;  /* 0x0000002400289947 */ /* 0x002fea0003800000 */
.L_x_185:
[----:B------:R-:W-:Y:S04]  /*75f0*/  BSSY B0, `(.L_x_117) ;  /* 0x000000e000007945 */ /* 0x000fe80003800000 */
[----:B------:R-:W-:Y:S05]  /*7600*/  @!P0 BRA `(.L_x_118) ;  /* 0x0000000000308947 */ /* 0x000fea0003800000 */
[----:B------:R-:W-:Y:S01]  /*7610*/  R2UR UR12, R6 ;  /* 0x00000000060c72ca */ /* 0x000fe200000e0000 */
[----:B------:R-:W-:Y:S02]  /*7620*/  UIADD3 UR16, UP0, UR6, 0x3f0, URZ ;  /* 0x000003f006107890 */ /* 0x000fe4000ff1e03f */
[----:B------:R-:W-:Y:S02]  /*7630*/  UIADD3 UR8, UR5, 0x200, URZ ;  /* 0x0000020005087890 */ /* 0x000fe4000fffe03f */
[----:B------:R-:W-:Y:S02]  /*7640*/  UIADD3 UR9, UR5, 0xc0, URZ ;  /* 0x000000c005097890 */ /* 0x000fe4000fffe03f */
[----:B------:R-:W-:Y:S01]  /*7650*/  UIADD3.X UR17, URZ, UR7, URZ, UP0, !UPT ;  /* 0x000000073f117290 */ /* 0x000fe200087fe43f */
[----:B------:R-:W-:Y:S01]  /*7660*/  UMOV UR18, 0x0 ;  /* 0x0000000000127882 */ /* 0x000fe20000000000 */
[----:B------:R-:W-:-:S07]  /*7670*/  UMOV UR19, 0x10000000 ;  /* 0x1000000000137882 */ /* 0x000fce0000000000 */
[----:B------:R2:W-:Y:S02]  /*7680*/  UTMALDG.3D [UR8], [UR16], desc[UR18] ;  /* 0x00001208100075b4 */ /* 0x0005e40008011000 */
[----:B--2---:R-:W-:Y:S05]  /*7690*/  @!P2 BRA `(.L_x_119) ;  /* 0x000000000004a947 */ /* 0x004fea0003800000 */
[----:B------:R-:W-:Y:S01]  /*76a0*/  BPT.TRAP 0x1 ;  /* 0x000000040000795c */ /* 0x000fe20000300000 */
.L_x_119:
[----:B-1----:R-:W1:Y:S02]  /*76b0*/  LDC R5, c[0x0][0x800] ;  /* 0x00020000ff057b82 */ /* 0x002e640000000800 */
[----:B-1----:R2:W-:Y:S02]  /*76c0*/  SYNCS.ARRIVE.TRANS64.RED.A0TR RZ, [UR5+0xc0], R5 ;  /* 0x0000c005ffff79a7 */ /* 0x0025e40008300405 */
.L_x_118:
[----:B------:R-:W-:Y:S05]  /*76d0*/  BSYNC B0 ;  /* 0x0000000000007941 */ /* 0x000fea0003800000 */
.L_x_117:
[----:B------:R-:W-:Y:S05]  /*76e0*/  @!P2 BRA `(.L_x_120) ;  /* 0x000000000004a947 */ /* 0x000fea0003800000 */
[----:B------:R-:W-:Y:S01]  /*76f0*/  BPT.TRAP 0x1 ;  /* 0x000000040000795c */ /* 0x000fe20000300000 */
.L_x_120:
[----:B------:R-:W-:-:S04]  /*7700*/  UIADD3 UR4, UR5, 0xc0, URZ ;  /* 0x000000c005047890 */ /* 0x000fc8000fffe03f */
[----:B------:R-:W-:-:S09]  /*7710*/  UPRMT UR4, UR36, 0x654, UR4 ;  /* 0x0000065424047896 */ /* 0x000fd20008000004 */
[----:B------:R-:W-:Y:S01]  /*7720*/  SYNCS.ARRIVE.TRANS64.RED.A1T0 RZ, [UR4], RZ ;  /* 0x000000ffffff79a7 */ /* 0x000fe20008100404 */
[----:B------:R-:W-:Y:S05]  /*7730*/  @!P2 BRA `(.L_x_121) ;  /* 0x000000000004a947 */ /* 0x000fea0003800000 */
[----:B------:R-:W-:Y:S01]  /*7740*/  BPT.TRAP 0x1 ;  /* 0x000000040000795c */ /* 0x000fe20000300000 */
.L_x_121:
[----:B------:R-:W3:Y:S02]  /*7750*/  SYNCS.PHASECHK.TRANS64.TRYWAIT P1, [UR5+0xe8], R4 ;  /* 0x0000e804ff0075a7 */ /* 0x000ee40008020145 */
[----:B---3--:R-:W-:Y:S05]  /*7760*/  @!P1 BRA `(.L_x_122) ;  /* 0x0000002000e09947 */ /* 0x008fea0003800000 */
.L_x_186:
[----:B------:R-:W-:Y:S04]  /*7770*/  BSSY B0, `(.L_x_123) ;  /* 0x0000010000007945 */ /* 0x000fe80003800000 */
[----:B------:R-:W-:Y:S05]  /*7780*/  @!P0 BRA `(.L_x_124) ;  /* 0x0000000000388947 */ /* 0x000fea0003800000 */
[----:B------:R-:W-:Y:S01]  /*7790*/  UIADD3 UR8, UP0, UR6, 0x3f0, URZ ;  /* 0x000003f006087890 */ /* 0x000fe2000ff1e03f */
[----:B------:R-:W-:Y:S01]  /*77a0*/  R2UR UR20, R6 ;  /* 0x00000000061472ca */ /* 0x000fe200000e0000 */
[----:B------:R-:W-:Y:S02]  /*77b0*/  UIADD3 UR18, UR10, 0x20, URZ ;  /* 0x000000200a127890 */ /* 0x000fe4000fffe03f */
[----:B------:R-:W-:Y:S02]  /*77c0*/  UIADD3 UR16, UR5, 0x1200, URZ ;  /* 0x0000120005107890 */ /* 0x000fe4000fffe03f */
[----:B------:R-:W-:Y:S02]  /*77d0*/  UIADD3 UR17, UR5, 0xc8, URZ ;  /* 0x000000c805117890 */ /* 0x000fe4000fffe03f */
[----:B------:R-:W-:Y:S01]  /*77e0*/  UIADD3.X UR9, URZ, UR7, URZ, UP0, !UPT ;  /* 0x000000073f097290 */ /* 0x000fe200087fe43f */
[----:B------:R-:W-:Y:S01]  /*77f0*/  UMOV UR12, 0x0 ;  /* 0x00000000000c7882 */ /* 0x000fe20000000000 */
[----:B------:R-:W-:Y:S01]  /*7800*/  UMOV UR13, 0x10000000 ;  /* 0x10000000000d7882 */ /* 0x000fe20000000000 */
[----:B------:R-:W-:-:S06]  /*7810*/  UMOV UR19, UR11 ;  /* 0x0000000b00137c82 */ /* 0x000fcc0008000000 */
[----:B------:R3:W-:Y:S02]  /*7820*/  UTMALDG.3D [UR16], [UR8], desc[UR12] ;  /* 0x00000c10080075b4 */ /* 0x0007e40008011000 */
[----:B---3--:R-:W-:Y:S05]  /*7830*/  @!P2 BRA `(.L_x_125) ;  /* 0x000000000004a947 */ /* 0x008fea0003800000 */
[----:B------:R-:W-:Y:S01]  /*7840*/  BPT.TRAP 0x1 ;  /* 0x000000040000795c */ /* 0x000fe20000300000 */
.L_x_125:
[----:B-12---:R-:W1:Y:S02]  /*7850*/  LDC R5, c[0x0][0x800] ;  /* 0x00020000ff057b82 */ /* 0x006e640000000800 */
[----:B-1----:R3:W-:Y:S02]  /*7860*/  SYNCS.ARRIVE.TRANS64.RED.A0TR RZ, [UR5+0xc8], R5 ;  /* 0x0000c805ffff79a7 */ /* 0x0027e40008300405 */
.L_x_124:
[----:B------:R-:W-:Y:S05]  /*7870*/  BSYNC B0 ;  /* 0x0000000000007941 */ /* 0x000fea0003800000 */
.L_x_123:
[----:B------:R-:W-:Y:S05]  /*7880*/  @!P2 BRA `(.L_x_126) ;  /* 0x000000000004a947 */ /* 0x000fea0003800000 */
[----:B------:R-:W-:Y:S01]  /*7890*/  BPT.TRAP 0x1 ;  /* 0x000000040000795c */ /* 0x000fe20000300000 */
.L_x_126:
[----:B------:R-:W-:-:S04]  /*78a0*/  UIADD3 UR4, UR5, 0xc8, URZ ;  /* 0x000000c805047890 */ /* 0x000fc8000fffe03f */
[----:B------:R-:W-:-:S09]  /*78b0*/  UPRMT UR4, UR36, 0x654, UR4 ;  /* 0x0000065424047896 */ /* 0x000fd20008000004 */
[----:B------:R-:W-:Y:S01]  /*78c0*/  SYNCS.ARRIVE.TRANS64.RED.A1T0 RZ, [UR4], RZ ;  /* 0x000000ffffff79a7 */ /* 0x000fe20008100404 */
[----:B------:R-:W-:Y:S05]  /*78d0*/  @!P2 BRA `(.L_x_127) ;  /* 0x000000000004a947 */ /* 0x000fea0003800000 */
[----:B------:R-:W-:Y:S01]  /*78e0*/  BPT.TRAP 0x1 ;  /* 0x000000040000795c */ /* 0x000fe20000300000 */
.L_x_127:
[----:B------:R-:W4:Y:S02]  /*78f0*/  SYNCS.PHASECHK.TRANS64.TRYWAIT P1, [UR5+0xf0], R4 ;  /* 0x0000f004ff0075a7 */ /* 0x000f240008020145 */
[----:B----4-:R-:W-:Y:S05]  /*7900*/  @!P1 BRA `(.L_x_128) ;  /* 0x0000002000909947 */ /* 0x010fea0003800000 */
.L_x_187:
        /* <DEDUP_REMOVED lines=12> */
[----:B----4-:R-:W-:Y:S05]  /*79d0*/  @!P2 BRA `(.L_x_131) ;  /* 0x000000000004a947 */ /* 0x010fea0003800000 */
[----:B------:R-:W-:Y:S01]  /*79e0*/  BPT.TRAP 0x1 ;  /* 0x000000040000795c */ /* 0x000fe20000300000 */
.L_x_131:
[----:B-123--:R-:W1:Y:S02]  /*79f0*/  LDC R5, c[0x0][0x800] ;  /* 0x00020000ff057b82 */ /* 0x00ee640000000800 */
[----:B-1----:R4:W-:Y:S02]  /*7a00*/  SYNCS.ARRIVE.TRANS64.RED.A0TR RZ, [UR5+0xd0], R5 ;  /* 0x0000d005ffff79a7 */ /* 0x0029e40008300405 */
.L_x_130:
[----:B------:R-:W-:Y:S05]  /*7a10*/  BSYNC B0 ;  /* 0x0000000000007941 */ /* 0x000fea0003800000 */
.L_x_129:
[----:B------:R-:W-:Y:S05]  /*7a20*/  @!P2 BRA `(.L_x_132) ;  /* 0x000000000004a947 */ /* 0x000fea0003800000 */
[----:B------:R-:W-:Y:S01]  /*7a30*/  BPT.TRAP 0x1 ;  /* 0x000000040000795c */ /* 0x000fe20000300000 */
.L_x_132:
[----:B------:R-:W-:-:S04]  /*7a40*/  UIADD3 UR4, UR5, 0xd0, URZ ;  /* 0x000000d005047890 */ /* 0x000fc8000fffe03f */
[----:B------:R-:W-:-:S09]  /*7a50*/  UPRMT UR4, UR36, 0x654, UR4 ;  /* 0x0000065424047896 */ /* 0x000fd20008000004 */
[----:B------:R-:W-:Y:S01]  /*7a60*/  SYNCS.ARRIVE.TRANS64.RED.A1T0 RZ, [UR4], RZ ;  /* 0x000000ffffff79a7 */ /* 0x000fe20008100404 */
[----:B------:R-:W-:Y:S05]  /*7a70*/  @!P2 BRA `(.L_x_133) ;  /* 0x000000000004a947 */ /* 0x000fea0003800000 */
[----:B------:R-:W-:Y:S01]  /*7a80*/  BPT.TRAP 0x1 ;  /* 0x000000040000795c */ /* 0x000fe20000300000 */
.L_x_133:
[----:B------:R-:W5:Y:S02]  /*7a90*/  SYNCS.PHASECHK.TRANS64.TRYWAIT P1, [UR5+0xf8], R4 ;  /* 0x0000f804ff0075a7 */ /* 0x000f640008020145 */
[----:B-----5:R-:W-:Y:S05]  /*7aa0*/  @!P1 BRA `(.L_x_134) ;  /* 0x0000002000409947 */ /* 0x020fea0003800000 */
.L_x_188:
[----:B------:R-:W-:Y:S04]  /*7ab0*/  BSSY B0, `(.L_x_135) ;  /* 0x0000010000007945 */ /* 0x000fe80003800000 */
[----:B------:R-:W-:Y:S05]  /*7ac0*/  @!P0 BRA `(.L_x_136) ;  /* 0x0000000000388947 */ /* 0x000fea0003800000 */
[----:B------:R-:W-:Y:S01]  /*7ad0*/  R2UR UR20, R6 ;  /* 0x00000000061472ca */ /* 0x000fe200000e0000 */
[----:B------:R-:W-:Y:S02]  /*7ae0*/  UIADD3 UR8, UP0, UR6, 0x3f0, URZ ;  /* 0x000003f006087890 */ /* 0x000fe4000ff1e03f */
        /* <DEDUP_REMOVED lines=8> */
[----:B-1----:R-:W-:Y:S05]  /*7b70*/  @!P2 BRA `(.L_x_137) ;  /* 0x000000000004a947 */ /* 0x002fea0003800000 */
[----:B------:R-:W-:Y:S01]  /*7b80*/  BPT.TRAP 0x1 ;  /* 0x000000040000795c */ /* 0x000fe20000300000 */
.L_x_137:
[----:B------:R-:W1:Y:S02]  /*7b90*/  LDC R4, c[0x0][0x800] ;  /* 0x00020000ff047b82 */ /* 0x000e640000000800 */
[----:B-1----:R1:W-:Y:S02]  /*7ba0*/  SYNCS.ARRIVE.TRANS64.RED.A0TR RZ, [UR5+0xd8], R4 ;  /* 0x0000d804ffff79a7 */ /* 0x0023e40008300405 */
.L_x_136:
[----:B------:R-:W-:Y:S05]  /*7bb0*/  BSYNC B0 ;  /* 0x0000000000007941 */ /* 0x000fea0003800000 */
.L_x_135:
[----:B------:R-:W-:Y:S05]  /*7bc0*/  @!P2 BRA `(.L_x_138) ;  /* 0x000000000004a947 */ /* 0x000fea0003800000 */
[----:B------:R-:W-:Y:S01]  /*7bd0*/  BPT.TRAP 0x1 ;  /* 0x000000040000795c */ /* 0x000fe20000300000 */
.L_x_138:
[----:B------:R-:W-:Y:S01]  /*7be0*/  IADD3 R16, P0, R16, UR38, RZ ;  /* 0x0000002610107c10 */ /* 0x000fe2000ff1e0ff */
[----:B------:R-:W-:Y:S01]  /*7bf0*/  UIADD3 UR4, UR5, 0xd8, URZ ;  /* 0x000000d805047890 */ /* 0x000fe2000fffe03f */
[----:B------:R-:W-:Y:S01]  /*7c00*/  LOP3.LUT R9, R9, 0x1, RZ, 0x3c, !PT ;  /* 0x0000000109097812 */ /* 0x000fe200078e3cff */
[----:B------:R-:W-:Y:S01]  /*7c10*/  IMAD.MOV.U32 R20, RZ, RZ, -0x1 ;  /* 0xffffffffff147424 */ /* 0x000fe200078e00ff */
[----:B------:R-:W-:Y:S01]  /*7c20*/  IADD3.X R17, R17, UR37, RZ, P0, !PT ;  /* 0x0000002511117c10 */ /* 0x000fe200087fe4ff */
[----:B------:R-:W-:Y:S01]  /*7c30*/  UPRMT UR4, UR36, 0x654, UR4 ;  /* 0x0000065424047896 */ /* 0x000fe20008000004 */
[----:B------:R-:W-:Y:S01]  /*7c40*/  ISETP.GE.U32.AND P0, PT, R16, UR22, PT ;  /* 0x0000001610007c0c */ /* 0x000fe2000bf06070 */
[----:B------:R-:W-:Y:S01]  /*7c50*/  IMAD.MOV.U32 R7, RZ, RZ, -0x1 ;  /* 0xffffffffff077424 */ /* 0x000fe200078e00ff */
[----:B-1----:R-:W-:Y:S01]  /*7c60*/  PRMT R4, RZ, 0x7610, R4 ;  /* 0x00007610ff047816 */ /* 0x002fe20000000004 */
[----:B------:R-:W-:Y:S01]  /*7c70*/  IMAD.MOV.U32 R6, RZ, RZ, -0x1 ;  /* 0xffffffffff067424 */ /* 0x000fe200078e00ff */
[----:B------:R-:W-:-:S04]  /*7c80*/  ISETP.GE.U32.AND.EX P0, PT, R17, UR23, PT, P0 ;  /* 0x0000001711007c0c */ /* 0x000fc8000bf06100 */
[----:B------:R-:W-:Y:S09]  /*7c90*/  SYNCS.ARRIVE.TRANS64.RED.A1T0 RZ, [UR4], RZ ;  /* 0x000000ffffff79a7 */ /* 0x000ff20008100404 */
[----:B------:R-:W-:Y:S05]  /*7ca0*/  @P0 BRA `(.L_x_139) ;  /* 0x0000000400580947 */ /* 0x000fea0003800000 */
[----:B------:R-:W1:Y:S01]  /*7cb0*/  S2R R18, SR_CTAID.X ;  /* 0x0000000000127919 */ /* 0x000e620000002500 */
[----:B------:R-:W5:Y:S01]  /*7cc0*/  LDC.64 R14, c[0x0][0x8d0] ;  /* 0x00023400ff0e7b82 */ /* 0x000f620000000a00 */
[----:B------:R-:W-:Y:S01]  /*7cd0*/  ULDC UR4, c[0x0][0x150] ;  /* 0x0000540000047ab9 */ /* 0x000fe20000000800 */
[----:B------:R-:W-:Y:S01]  /*7ce0*/  IMAD.MOV.U32 R22, RZ, RZ, R17 ;  /* 0x000000ffff167224 */ /* 0x000fe200078e0011 */
[----:B------:R-:W1:Y:S05]  /*7cf0*/  S2R R20, SR_CTAID.Y ;  /* 0x0000000000147919 */ /* 0x000e6a0000002600 */
[----:B--234-:R-:W2:Y:S08]  /*7d00*/  LDC R5, c[0x0][0x144] ;  /* 0x00005100ff057b82 */ /* 0x01ceb00000000800 */
[----:B------:R-:W3:Y:S01]  /*7d10*/  LDC R21, c[0x0][0x8d8] ;  /* 0x00023600ff157b82 */ /* 0x000ee20000000800 */
[----:B-----5:R-:W-:-:S04]  /*7d20*/  ISETP.NE.U32.AND P0, PT, R14, RZ, PT ;  /* 0x000000ff0e00720c */ /* 0x020fc80003f05070 */
[----:B------:R-:W-:Y:S02]  /*7d30*/  ISETP.NE.AND.EX P0, PT, R15, RZ, PT, P0 ;  /* 0x000000ff0f00720c */ /* 0x000fe40003f05300 */
[----:B-1----:R-:W-:Y:S02]  /*7d40*/  I2FP.F32.U32 R4, R18 ;  /* 0x0000001200047245 */ /* 0x002fe40000201000 */
[----:B------:R-:W-:-:S03]  /*7d50*/  I2FP.F32.U32 R23, R20 ;  /* 0x0000001400177245 */ /* 0x000fc60000201000 */
[----:B------:R-:W-:-:S06]  /*7d60*/  FMUL R4, R4, UR4 ;  /* 0x0000000404047c20 */ /* 0x000fcc0008400000 */
[----:B------:R-:W1:Y:S02]  /*7d70*/  F2I.U32.TRUNC.NTZ R4, R4 ;  /* 0x0000000400047305 */ /* 0x000e64000020f000 */
[----:B-1----:R-:W-:-:S04]  /*7d80*/  IMAD.MOV R6, RZ, RZ, -R4 ;  /* 0x000000ffff067224 */ /* 0x002fc800078e0a04 */
[----:B--2---:R-:W-:Y:S01]  /*7d90*/  IMAD R18, R5, R6, R18 ;  /* 0x0000000605127224 */ /* 0x004fe200078e0212 */
[----:B------:R-:W-:Y:S01]  /*7da0*/  MOV R6, R16 ;  /* 0x0000001000067202 */ /* 0x000fe20000000f00 */
[----:B---3--:R-:W-:Y:S06]  /*7db0*/  @!P0 BRA `(.L_x_140) ;  /* 0x0000000000308947 */ /* 0x008fec0003800000 */
[----:B------:R-:W1:Y:S02]  /*7dc0*/  LDC R5, c[0x0][0x8dc] ;  /* 0x00023700ff057b82 */ /* 0x000e640000000800 */
[----:B-1----:R-:W-:-:S05]  /*7dd0*/  IADD3 R5, P0, R16, R5, RZ ;  /* 0x0000000510057210 */ /* 0x002fca0007f1e0ff */
[----:B------:R-:W-:-:S04]  /*7de0*/  IMAD.X R19, RZ, RZ, R17, P0 ;  /* 0x000000ffff137224 */ /* 0x000fc800000e0611 */
[----:B------:R-:W-:-:S04]  /*7df0*/  IMAD.WIDE.U32 R6, R19, R14, RZ ;  /* 0x0000000e13067225 */ /* 0x000fc800078e00ff */
[----:B------:R-:W-:-:S04]  /*7e00*/  IMAD.WIDE.U32 R6, P0, R5, R15, R6 ;  /* 0x0000000f05067225 */ /* 0x000fc80007800006 */
[----:B------:R-:W-:-:S04]  /*7e10*/  IMAD.WIDE.U32 R4, R5, R14, RZ ;  /* 0x0000000e05047225 */ /* 0x000fc800078e00ff */
[----:B------:R-:W-:Y:S01]  /*7e20*/  IMAD.MOV.U32 R4, RZ, RZ, R7 ;  /* 0x000000ffff047224 */ /* 0x000fe200078e0007 */
[----:B------:R-:W-:Y:S01]  /*7e30*/  IADD3 RZ, P1, R5, R6, RZ ;  /* 0x0000000605ff7210 */ /* 0x000fe20007f3e0ff */
[----:B------:R-:W-:-:S04]  /*7e40*/  IMAD.X R5, RZ, RZ, RZ, P0 ;  /* 0x000000ffff057224 */ /* 0x000fc800000e06ff */
[----:B------:R-:W-:-:S04]  /*7e50*/  IMAD.WIDE.U32.X R4, R19, R15, R4, P1 ;  /* 0x0000000f13047225 */ /* 0x000fc800008e0404 */
[----:B------:R-:W-:Y:S01]  /*7e60*/  IMAD.MOV.U32 R6, RZ, RZ, R4 ;  /* 0x000000ffff067224 */ /* 0x000fe200078e0004 */
[----:B------:R-:W-:-:S07]  /*7e70*/  MOV R22, R5 ;  /* 0x0000000500167202 */ /* 0x000fce0000000f00 */
.L_x_140:
[----:B------:R-:W-:Y:S01]  /*7e80*/  ULDC UR4, c[0x0][0x154] ;  /* 0x0000550000047ab9 */ /* 0x000fe20000000800 */
[----:B------:R-:W1:Y:S01]  /*7e90*/  LDC R7, c[0x0][0x148] ;  /* 0x00005200ff077b82 */ /* 0x000e620000000800 */
[----:B------:R-:W-:Y:S01]  /*7ea0*/  FMUL R14, R23, UR4 ;  /* 0x00000004170e7c20 */ /* 0x000fe20008400000 */
[----:B------:R-:W-:Y:S02]  /*7eb0*/  ISETP.NE.AND P2, PT, R2, 0x1, PT ;  /* 0x000000010200780c */ /* 0x000fe40003f45270 */
[-CC-:B------:R-:W-:Y:S02]  /*7ec0*/  SHF.R.U64 R19, R6, R21.reuse, R22.reuse ;  /* 0x0000001506137219 */ /* 0x180fe40000001216 */
[----:B------:R-:W-:Y:S01]  /*7ed0*/  SHF.R.U32.HI R21, RZ, R21, R22 ;  /* 0x00000015ff157219 */ /* 0x000fe20000011616 */
[----:B------:R-:W2:Y:S01]  /*7ee0*/  F2I.U32.TRUNC.NTZ R14, R14 ;  /* 0x0000000e000e7305 */ /* 0x000ea2000020f000 */
[----:B------:R-:W3:Y:S01]  /*7ef0*/  LDC.64 R4, c[0x0][0x8c8] ;  /* 0x00023200ff047b82 */ /* 0x000ee20000000a00 */
[----:B------:R-:W-:-:S05]  /*7f00*/  IADD3 R23, P0, RZ, -R19, RZ ;  /* 0x80000013ff177210 */ /* 0x000fca0007f1e0ff */
[----:B------:R-:W-:Y:S02]  /*7f10*/  IMAD.X R21, RZ, RZ, ~R21, P0 ;  /* 0x000000ffff157224 */ /* 0x000fe400000e0e15 */
[----:B------:R-:W4:Y:S01]  /*7f20*/  LDC R22, c[0x0][0x8c0] ;  /* 0x00023000ff167b82 */ /* 0x000f220000000800 */
[----:B--2---:R-:W-:-:S07]  /*7f30*/  IMAD.MOV R15, RZ, RZ, -R14 ;  /* 0x000000ffff0f7224 */ /* 0x004fce00078e0a0e */
[----:B------:R-:W2:Y:S01]  /*7f40*/  LDC R26, c[0x0][0x8f0] ;  /* 0x00023c00ff1a7b82 */ /* 0x000ea20000000800 */
[----:B-1----:R-:W-:-:S07]  /*7f50*/  @P2 IMAD R18, R7, R15, R20 ;  /* 0x0000000f07122224 */ /* 0x002fce00078e0214 */
[----:B------:R-:W1:Y:S01]  /*7f60*/  LDC.64 R14, c[0x0][0x8e8] ;  /* 0x00023a00ff0e7b82 */ /* 0x000e620000000a00 */
[----:B---3--:R-:W-:-:S04]  /*7f70*/  IMAD R6, R21, R4, RZ ;  /* 0x0000000415067224 */ /* 0x008fc800078e02ff */
[C---:B------:R-:W-:Y:S02]  /*7f80*/  IMAD R7, R23.reuse, R5, R6 ;  /* 0x0000000517077224 */ /* 0x040fe400078e0206 */
[----:B------:R-:W-:Y:S01]  /*7f90*/  IMAD.WIDE.U32 R4, R23, R4, R16 ;  /* 0x0000000417047225 */ /* 0x000fe200078e0010 */
[----:B------:R-:W3:Y:S03]  /*7fa0*/  LDC R21, c[0x0][0x8b0] ;  /* 0x00022c00ff157b82 */ /* 0x000ee60000000800 */
[----:B------:R-:W-:-:S05]  /*7fb0*/  IMAD.IADD R5, R5, 0x1, R7 ;  /* 0x0000000105057824 */ /* 0x000fca00078e0207 */
[----:B------:R-:W5:Y:S01]  /*7fc0*/  LDC R6, c[0x0][0x900] ;  /* 0x00024000ff067b82 */ /* 0x000f620000000800 */
[-CC-:B----4-:R-:W-:Y:S02]  /*7fd0*/  SHF.R.U64 R25, R4, R22.reuse, R5.reuse ;  /* 0x0000001604197219 */ /* 0x190fe40000001205 */
[----:B------:R-:W-:-:S05]  /*7fe0*/  SHF.R.U32.HI R4, RZ, R22, R5 ;  /* 0x00000016ff047219 */ /* 0x000fca0000011605 */
[----:B------:R-:W4:Y:S01]  /*7ff0*/  LDC R22, c[0x0][0x8e0] ;  /* 0x00023800ff167b82 */ /* 0x000f220000000800 */
[----:B-1----:R-:W-:-:S04]  /*8000*/  ISETP.NE.U32.AND P0, PT, R14, RZ, PT ;  /* 0x000000ff0e00720c */ /* 0x002fc80003f05070 */
[----:B------:R-:W-:-:S03]  /*8010*/  ISETP.NE.AND.EX P0, PT, R15, RZ, PT, P0 ;  /* 0x000000ff0f00720c */ /* 0x000fc60003f05300 */
[----:B------:R-:W1:Y:S01]  /*8020*/  LDC R23, c[0x0][0x8b8] ;  /* 0x00022e00ff177b82 */ /* 0x000e620000000800 */
[-CC-:B---3--:R-:W-:Y:S02]  /*8030*/  SHF.R.U64 R24, R25, R21.reuse, R4.reuse ;  /* 0x0000001519187219 */ /* 0x188fe40000001204 */
[----:B------:R-:W-:-:S05]  /*8040*/  SHF.R.U32.HI R5, RZ, R21, R4 ;  /* 0x00000015ff057219 */ /* 0x000fca0000011604 */
[----:B------:R-:W3:Y:S01]  /*8050*/  LDC R20, c[0x0][0x8a8] ;  /* 0x00022a00ff147b82 */ /* 0x000ee20000000800 */
[-CC-:B-----5:R-:W-:Y:S02]  /*8060*/  SHF.R.U64 R21, R24, R6.reuse, R5.reuse ;  /* 0x0000000618157219 */ /* 0x1a0fe40000001205 */
[----:B------:R-:W-:-:S03]  /*8070*/  SHF.R.U32.HI R27, RZ, R6, R5 ;  /* 0x00000006ff1b7219 */ /* 0x000fc60000011605 */
[----:B------:R-:W-:Y:S02]  /*8080*/  IMAD.MOV.U32 R4, RZ, RZ, R21 ;  /* 0x000000ffff047224 */ /* 0x000fe400078e0015 */
[----:B------:R-:W-:Y:S01]  /*8090*/  IMAD.MOV.U32 R5, RZ, RZ, R27 ;  /* 0x000000ffff057224 */ /* 0x000fe200078e001b */
[----:B--2-4-:R-:W-:Y:S06]  /*80a0*/  @!P0 BRA `(.L_x_141) ;  /* 0x0000000000288947 */ /* 0x014fec0003800000 */
[----:B------:R-:W2:Y:S02]  /*80b0*/  LDC R4, c[0x0][0x8f4] ;  /* 0x00023d00ff047b82 */ /* 0x000ea40000000800 */
[----:B--2---:R-:W-:-:S04]  /*80c0*/  IADD3 R5, P0, R21, R4, RZ ;  /* 0x0000000415057210 */ /* 0x004fc80007f1e0ff */
[----:B------:R-:W-:-:S05]  /*80d0*/  IADD3.X R27, RZ, R27, RZ, P0, !PT ;  /* 0x0000001bff1b7210 */ /* 0x000fca00007fe4ff */
[----:B------:R-:W-:-:S04]  /*80e0*/  IMAD.WIDE.U32 R6, R27, R14, RZ ;  /* 0x0000000e1b067225 */ /* 0x000fc800078e00ff */
[----:B------:R-:W-:-:S04]  /*80f0*/  IMAD.WIDE.U32 R6, P0, R5, R15, R6 ;  /* 0x0000000f05067225 */ /* 0x000fc80007800006 */
[----:B------:R-:W-:-:S04]  /*8100*/  IMAD.WIDE.U32 R4, R5, R14, RZ ;  /* 0x0000000e05047225 */ /* 0x000fc800078e00ff */
[----:B------:R-:W-:Y:S01]  /*8110*/  IMAD.MOV.U32 R4, RZ, RZ, R7 ;  /* 0x000000ffff047224 */ /* 0x000fe200078e0007 */
[----:B------:R-:W-:Y:S01]  /*8120*/  IADD3 RZ, P1, R5, R6, RZ ;  /* 0x0000000605ff7210 */ /* 0x000fe20007f3e0ff */
[----:B------:R-:W-:-:S04]  /*8130*/  IMAD.X R5, RZ, RZ, RZ, P0 ;  /* 0x000000ffff057224 */ /* 0x000fc800000e06ff */
[----:B------:R-:W-:-:S08]  /*8140*/  IMAD.WIDE.U32.X R4, R27, R15, R4, P1 ;  /* 0x0000000f1b047225 */ /* 0x000fd000008e0404 */
.L_x_141:
[----:B------:R-:W-:Y:S01]  /*8150*/  SHF.R.U64 R26, R4, R26, R5 ;  /* 0x0000001a041a7219 */ /* 0x000fe20000001205 */
[----:B------:R-:W-:Y:S01]  /*8160*/  IMAD.MOV.U32 R6, RZ, RZ, R19 ;  /* 0x000000ffff067224 */ /* 0x000fe200078e0013 */
[----:B------:R-:W-:Y:S02]  /*8170*/  LOP3.LUT R5, R24, R13, RZ, 0xc0, !PT ;  /* 0x0000000d18057212 */ /* 0x000fe400078ec0ff */
[----:B------:R-:W-:Y:S01]  /*8180*/  LOP3.LUT R25, R25, R12, RZ, 0xc0, !PT ;  /* 0x0000000c19197212 */ /* 0x000fe200078ec0ff */
[----:B------:R-:W-:Y:S02]  /*8190*/  IMAD.MOV R4, RZ, RZ, -R26 ;  /* 0x000000ffff047224 */ /* 0x000fe400078e0a1a */
[----:B------:R-:W-:Y:S02]  /*81a0*/  IMAD R5, R10, R26, R5 ;  /* 0x0000001a0a057224 */ /* 0x000fe400078e0205 */
[----:B------:R-:W-:Y:S02]  /*81b0*/  IMAD R21, R4, R22, R21 ;  /* 0x0000001604157224 */ /* 0x000fe400078e0215 */
[----:B-1----:R-:W-:-:S02]  /*81c0*/  IMAD R18, R5, R23, R18 ;  /* 0x0000001705127224 */ /* 0x002fc400078e0212 */
[----:B---3--:R-:W-:Y:S02]  /*81d0*/  IMAD R21, R21, R20, R25 ;  /* 0x0000001415157224 */ /* 0x008fe400078e0219 */
[----:B------:R-:W-:-:S03]  /*81e0*/  IMAD.MOV.U32 R4, RZ, RZ, 0x1 ;  /* 0x00000001ff047424 */ /* 0x000fc600078e00ff */
[----:B------:R-:W-:Y:S02]  /*81f0*/  SEL R7, R21, R18, !P2 ;  /* 0x0000001215077207 */ /* 0x000fe40005000000 */
[----:B------:R-:W-:-:S07]  /*8200*/  SEL R20, R18, R21, !P2 ;  /* 0x0000001512147207 */ /* 0x000fce0005000000 */
.L_x_139:
[----:B------:R-:W-:-:S13]  /*8210*/  LOP3.LUT P0, RZ, R4, 0xff, RZ, 0xc0, !PT ;  /* 0x000000ff04ff7812 */ /* 0x000fda000780c0ff */
[----:B------:R-:W-:Y:S05]  /*8220*/  @P0 BRA `(.L_x_142) ;  /* 0xfffffff000580947 */ /* 0x000fea000383ffff */
.L_x_110:
[----:B------:R-:W-:Y:S01]  /*8230*/  ELECT P0, URZ, PT ;  /* 0x00000000003f782f */ /* 0x000fe20003800000 */
[----:B------:R-:W-:-:S12]  /*8240*/  BSSY B0, `(.L_x_143) ;  /* 0x000001b000007945 */ /* 0x000fd80003800000 */
[----:B------:R-:W-:Y:S05]  /*8250*/  @!P0 BRA `(.L_x_144) ;  /* 0x0000000000648947 */ /* 0x000fea0003800000 */
[----:B------:R-:W-:-:S04]  /*8260*/  LOP3.LUT R0, R0, 0x2, RZ, 0xfc, !PT ;  /* 0x0000000200007812 */ /* 0x000fc800078efcff */
[----:B------:R-:W-:-:S13]  /*8270*/  ISETP.NE.AND P1, PT, R0, 0x3, PT ;  /* 0x000000030000780c */ /* 0x000fda0003f25270 */
[----:B------:R-:W-:Y:S05]  /*8280*/  @!P1 BRA `(.L_x_145) ;  /* 0x0000000000049947 */ /* 0x000fea0003800000 */
[----:B------:R-:W-:Y:S01]  /*8290*/  BPT.TRAP 0x1 ;  /* 0x000000040000795c */ /* 0x000fe20000300000 */
.L_x_145:
[----:B------:R-:W-:Y:S02]  /*82a0*/  MOV R2, 0x400 ;  /* 0x0000040000027802 */ /* 0x000fe40000000f00 */
[----:B------:R-:W-:Y:S02]  /*82b0*/  MOV R3, UR36 ;  /* 0x0000002400037c02 */ /* 0x000fe40008000f00 */
[----:B------:R-:W-:Y:S02]  /*82c0*/  SHF.L.U32 R0, R9, 0x1f, RZ ;  /* 0x0000001f09007819 */ /* 0x000fe400000006ff */
[----:B------:R-:W-:-:S04]  /*82d0*/  LEA R3, R3, R2, 0x18 ;  /* 0x0000000203037211 */ /* 0x000fc800078ec0ff */
[----:B------:R-:W1:Y:S02]  /*82e0*/  SYNCS.PHASECHK.TRANS64.TRYWAIT P0, [R3+URZ+0xe0], R0 ;  /* 0x0000e000030075a7 */ /* 0x000e64000800017f */
[----:B-1----:R-:W-:Y:S05]  /*82f0*/  @!P0 BRA `(.L_x_146) ;  /* 0x0000001800448947 */ /* 0x002fea0003800000 */
.L_x_189:
[----:B------:R-:W-:Y:S05]  /*8300*/  @!P1 BRA `(.L_x_147) ;  /* 0x0000000000049947 */ /* 0x000fea0003800000 */
[----:B------:R-:W-:Y:S01]  /*8310*/  BPT.TRAP 0x1 ;  /* 0x000000040000795c */ /* 0x000fe20000300000 */
.L_x_147:
[----:B------:R-:W1:Y:S02]  /*8320*/  SYNCS.PHASECHK.TRANS64.TRYWAIT P0, [R3+URZ+0xe8], R0 ;  /* 0x0000e800030075a7 */ /* 0x000e64000800017f */
[----:B-1----:R-:W-:Y:S05]  /*8330*/  @!P0 BRA `(.L_x_148) ;  /* 0x0000001800488947 */ /* 0x002fea0003800000 */
.L_x_190:
[----:B------:R-:W-:Y:S05]  /*8340*/  @!P1 BRA `(.L_x_149) ;  /* 0x0000000000049947 */ /* 0x000fea0003800000 */
[----:B------:R-:W-:Y:S01]  /*8350*/  BPT.TRAP 0x1 ;  /* 0x000000040000795c */ /* 0x000fe20000300000 */
.L_x_149:
[----:B------:R-:W1:Y:S02]  /*8360*/  SYNCS.PHASECHK.TRANS64.TRYWAIT P0, [R3+URZ+0xf0], R0 ;  /* 0x0000f000030075a7 */ /* 0x000e64000800017f */
[----:B-1----:R-:W-:Y:S05]  /*8370*/  @!P0 BRA `(.L_x_150) ;  /* 0x00000018004c8947 */ /* 0x002fea0003800000 */
.L_x_191:
[----:B------:R-:W-:Y:S05]  /*8380*/  @!P1 BRA `(.L_x_151) ;  /* 0x0000000000049947 */ /* 0x000fea0003800000 */
[----:B------:R-:W-:Y:S01]  /*8390*/  BPT.TRAP 0x1 ;  /* 0x000000040000795c */ /* 0x000fe20000300000 */
.L_x_151:
[----:B------:R-:W-:-:S07]  /*83a0*/  SHF.L.U32 R0, R9, 0x1f, RZ ;  /* 0x0000001f09007819 */ /* 0x000fce00000006ff */
.L_x_152:
[----:B------:R1:W1:Y:S02]  /*83b0*/  SYNCS.PHASECHK.TRANS64.TRYWAIT P0, [R3+URZ+0xf8], R0 ;  /* 0x0000f800030075a7 */ /* 0x000264000800017f */
[----:B-1----:R-:W-:Y:S05]  /*83c0*/  @!P0 NANOSLEEP.SYNCS 0x989680 ;  /* 0x009896800000895d */ /* 0x002fea0003900000 */
[----:B------:R-:W1:Y:S02]  /*83d0*/  @!P0 SYNCS.PHASECHK.TRANS64 P0, [R3+URZ+0xf8], R0 ;  /* 0x0000f800030085a7 */ /* 0x000e64000800007f */
[----:B-1----:R-:W-:Y:S05]  /*83e0*/  @!P0 BRA `(.L_x_152) ;  /* 0xfffffffc00f08947 */ /* 0x002fea000383ffff */
.L_x_144:
[----:B------:R-:W-:Y:S05]  /*83f0*/  BSYNC B0 ;  /* 0x0000000000007941 */ /* 0x000fea0003800000 */
.L_x_143:
[----:B------:R-:W-:Y:S05]  /*8400*/  EXIT ;  /* 0x000000000000794d */ /* 0x000fea0003800000 */
.L_x_105:
[----:B------:R-:W-:Y:S01]  /*8410*/  LOP3.LUT P0, RZ, R12, 0xff, RZ, 0xc0, !PT ;  /* 0x000000ff0cff7812 */ /* 0x000fe2000780c0ff */
[----:B------:R-:W-:Y:S02]  /*8420*/  IMAD.MOV.U32 R0, RZ, RZ, 0x1 ;  /* 0x00000001ff007424 */ /* 0x000fe400078e00ff */
[----:B------:R-:W-:-:S10]  /*8430*/  IMAD.MOV.U32 R12, RZ, RZ, RZ ;  /* 0x000000ffff0c7224 */ /* 0x000fd400078e00ff */
[----:B------:R-:W-:Y:S05]  /*8440*/  @!P0 BRA `(.L_x_153) ;  /* 0x0000000c00188947 */ /* 0x000fea0003800000 */
[----:B------:R-:W1:Y:S01]  /*8450*/  LDC R0, c[0x0][0x28c] ;  /* 0x0000a300ff007b82 */ /* 0x000e620000000800 */
[----:B------:R-:W-:Y:S01]  /*8460*/  ULDC UR6, c[0x0][0x900] ;  /* 0x0002400000067ab9 */ /* 0x000fe20000000800 */
[----:B------:R-:W-:Y:S01]  /*8470*/  UMOV UR7, 0xffffffff ;  /* 0xffffffff00077882 */ /* 0x000fe20000000000 */
[----:B------:R-:W-:Y:S01]  /*8480*/  BSSY B0, `(.L_x_153) ;  /* 0x00000c2000007945 */ /* 0x000fe20003800000 */
[----:B------:R-:W-:Y:S01]  /*8490*/  USHF.L.U32 UR4, UR36, 0x6, URZ ;  /* 0x0000000624047899 */ /* 0x000fe2000800063f */
[----:B------:R-:W-:Y:S01]  /*84a0*/  IMAD.MOV.U32 R10, RZ, RZ, 0x1 ;  /* 0x00000001ff0a7424 */ /* 0x000fe200078e00ff */
[----:B------:R-:W-:Y:S01]  /*84b0*/  USHF.L.U32 UR7, UR7, UR6, URZ ;  /* 0x0000000607077299 */ /* 0x000fe2000800063f */
[----:B------:R-:W-:Y:S01]  /*84c0*/  LOP3.LUT R9, R19, 0x2, RZ, 0xfc, !PT ;  /* 0x0000000213097812 */ /* 0x000fe200078efcff */
[----:B------:R-:W-:Y:S01]  /*84d0*/  ULDC UR5, c[0x0][0x8a8] ;  /* 0x00022a0000057ab9 */ /* 0x000fe20000000800 */
[----:B------:R-:W-:Y:S01]  /*84e0*/  MOV R12, RZ ;  /* 0x000000ff000c7202 */ /* 0x000fe20000000f00 */
[----:B------:R-:W-:Y:S01]  /*84f0*/  UMOV UR8, 0x1 ;  /* 0x0000000100087882 */ /* 0x000fe20000000000 */
[----:B------:R-:W-:-:S02]  /*8500*/  USHF.L.U32 UR22, UR36, 0xc, URZ ;  /* 0x0000000c24167899 */ /* 0x000fc4000800063f */
[----:B------:R-:W-:Y:S02]  /*8510*/  ULOP3.LUT UR4, UR4, 0x40, URZ, 0xc0, !UPT ;  /* 0x0000004004047892 */ /* 0x000fe4000f8ec03f */
[----:B------:R-:W-:Y:S02]  /*8520*/  UIADD3 UR5, UR5, -0x1, URZ ;  /* 0xffffffff05057890 */ /* 0x000fe4000fffe03f */
[----:B------:R-:W-:Y:S02]  /*8530*/  USHF.L.U32 UR18, UR8, UR6, URZ ;  /* 0x0000000608127299 */ /* 0x000fe4000800063f */
[----:B------:R-:W-:Y:S01]  /*8540*/  ULOP3.LUT UR17, URZ, UR7, URZ, 0x33, !UPT ;  /* 0x000000073f117292 */ /* 0x000fe2000f8e333f */
[----:B------:R-:W-:Y:S01]  /*8550*/  ULDC.64 UR20, c[0x0][0x198] ;  /* 0x0000660000147ab9 */ /* 0x000fe20000000a00 */
[----:B-1----:R-:W-:-:S05]  /*8560*/  VIADD R0, R0, 0x3f ;  /* 0x0000003f00007836 */ /* 0x002fca0000000000 */
[----:B------:R-:W-:-:S04]  /*8570*/  SHF.R.S32.HI R3, RZ, 0x1f, R0 ;  /* 0x0000001fff037819 */ /* 0x000fc80000011400 */
[----:B------:R-:W-:Y:S01]  /*8580*/  LEA.HI R3, R3, R0, RZ, 0x6 ;  /* 0x0000000003037211 */ /* 0x000fe200078f30ff */
[----:B------:R-:W-:-:S03]  /*8590*/  IMAD.MOV.U32 R0, RZ, RZ, 0x1 ;  /* 0x00000001ff007424 */ /* 0x000fc600078e00ff */
[----:B------:R-:W-:-:S05]  /*85a0*/  SHF.R.S32.HI R3, RZ, 0x6, R3 ;  /* 0x00000006ff037819 */ /* 0x000fca0000011403 */
[----:B------:R-:W-:-:S07]  /*85b0*/  VIADD R8, R3, 0x1 ;  /* 0x0000000103087836 */ /* 0x000fce0000000000 */
.L_x_164:
[----:B------:R-:W-:-:S03]  /*85c0*/  UMOV UR6, 0xffffffff ;  /* 0xffffffff00067882 */ /* 0x000fc60000000000 */
[----:B------:R-:W-:Y:S05]  /*85d0*/  BRA.DIV UR6, `(.L_x_154) ;  /* 0x0000001606c87947 */ /* 0x000fea000b800000 */
[----:B------:R-:W-:-:S13]  /*85e0*/  ELECT P6, URZ, PT ;  /* 0x00000000003f782f */ /* 0x000fda00038c0000 */
.L_x_194:
[----:B------:R-:W1:Y:S01]  /*85f0*/  LDC R4, c[0x0][0x28c] ;  /* 0x0000a300ff047b82 */ /* 0x000e620000000800 */
[----:B------:R-:W-:Y:S01]  /*8600*/  BSSY B1, `(.L_x_155) ;  /* 0x0000037000017945 */ /* 0x000fe20003800000 */
[----:B-1----:R-:W-:-:S13]  /*8610*/  ISETP.LT.OR P6, PT, R4, 0x1, !P6 ;  /* 0x000000010400780c */ /* 0x002fda00077c1670 */
[----:B------:R-:W-:Y:S05]  /*8620*/  @P6 BRA `(.L_x_156) ;  /* 0x0000000000d06947 */ /* 0x000fea0003800000 */
[----:B------:R-:W-:Y:S01]  /*8630*/  LEA R15, R7, UR4, 0x7 ;  /* 0x00000004070f7c11 */ /* 0x000fe2000f8e38ff */
[----:B------:R-:W-:Y:S01]  /*8640*/  IMAD.SHL.U32 R20, R20, 0x80, RZ ;  /* 0x0000008014147824 */ /* 0x000fe200078e00ff */
[----:B------:R-:W-:Y:S01]  /*8650*/  MOV R7, R12 ;  /* 0x0000000c00077202 */ /* 0x000fe20000000f00 */
[----:B------:R-:W-:Y:S02]  /*8660*/  IMAD.MOV.U32 R21, RZ, RZ, RZ ;  /* 0x000000ffff157224 */ /* 0x000fe400078e00ff */
[----:B------:R-:W-:Y:S02]  /*8670*/  IMAD.MOV.U32 R4, RZ, RZ, R8 ;  /* 0x000000ffff047224 */ /* 0x000fe400078e0008 */
[----:B------:R-:W-:-:S07]  /*8680*/  IMAD.MOV.U32 R5, RZ, RZ, R0 ;  /* 0x000000ffff057224 */ /* 0x000fce00078e0000 */
.L_x_159:
[----:B------:R-:W1:Y:S01]  /*8690*/  S2R R14, SR_CgaCtaId ;  /* 0x00000000000e7919 */ /* 0x000e620000008800 */
[----:B------:R-:W-:Y:S02]  /*86a0*/  MOV R11, 0x400 ;  /* 0x00000400000b7802 */ /* 0x000fe40000000f00 */
[----:B------:R-:W-:-:S13]  /*86b0*/  LOP3.LUT P1, RZ, R18, 0x7f, RZ, 0xc0, !PT ;  /* 0x0000007f12ff7812 */ /* 0x000fda000782c0ff */
[----:B------:R-:W2:Y:S01]  /*86c0*/  @!P1 LDC R13, c[0x0][0x500] ;  /* 0x00014000ff0d9b82 */ /* 0x000ea20000000800 */
[----:B-1----:R-:W-:Y:S02]  /*86d0*/  LEA R22, R14, R11, 0x18 ;  /* 0x0000000b0e167211 */ /* 0x002fe400078ec0ff */
[----:B------:R-:W-:-:S03]  /*86e0*/  SHF.L.U32 R11, R5, 0x1f, RZ ;  /* 0x0000001f050b7819 */ /* 0x000fc600000006ff */
[----:B------:R-:W-:-:S04]  /*86f0*/  IMAD R14, R7, 0x8, R22 ;  /* 0x00000008070e7824 */ /* 0x000fc800078e0216 */
[----:B------:R-:W1:Y:S02]  /*8700*/  SYNCS.PHASECHK.TRANS64.TRYWAIT P0, [R14+URZ+0x60], R11 ;  /* 0x0000600b0e0075a7 */ /* 0x000e64000800017f */
[----:B-12---:R-:W-:Y:S05]  /*8710*/  @!P0 BRA `(.L_x_157) ;  /* 0x0000001400988947 */ /* 0x006fea0003800000 */
.L_x_195:
[----:B-1----:R-:W-:Y:S01]  /*8720*/  PRMT R11, R9, 0x9910, RZ ;  /* 0x00009910090b7816 */ /* 0x002fe200000000ff */
[----:B------:R1:W-:Y:S03]  /*8730*/  @!P1 SYNCS.ARRIVE.TRANS64 RZ, [R14+URZ], R13 ;  /* 0x0000000d0eff99a7 */ /* 0x0003e6000800003f */
[----:B------:R-:W-:-:S13]  /*8740*/  ISETP.NE.AND P0, PT, R11, 0x2, PT ;  /* 0x000000020b00780c */ /* 0x000fda0003f05270 */
[----:B-1----:R-:W-:Y:S05]  /*8750*/  @P0 BRA `(.L_x_158) ;  /* 0x0000000000040947 */ /* 0x002fea0003800000 */
[----:B------:R-:W-:Y:S01]  /*8760*/  BPT.TRAP 0x1 ;  /* 0x000000040000795c */ /* 0x000fe20000300000 */
.L_x_158:
[C---:B------:R-:W-:Y:S01]  /*8770*/  R2UR UR7, R7.reuse ;  /* 0x00000000070772ca */ /* 0x040fe200000e0000 */
[----:B------:R-:W-:Y:S01]  /*8780*/  VIADD R4, R4, 0xffffffff ;  /* 0xffffffff04047836 */ /* 0x000fe20000000000 */
[----:B------:R-:W-:Y:S01]  /*8790*/  R2UR UR16, R22 ;  /* 0x00000000161072ca */ /* 0x000fe200000e0000 */
[----:B------:R-:W-:Y:S01]  /*87a0*/  UIADD3 UR6, UP0, UR20, 0xf0, URZ ;  /* 0x000000f014067890 */ /* 0x000fe2000ff1e03f */
[----:B------:R-:W-:Y:S01]  /*87b0*/  R2UR UR9, R14 ;  /* 0x000000000e0972ca */ /* 0x000fe200000e0000 */
[----:B------:R-:W-:Y:S01]  /*87c0*/  UIADD3 UR24, UP1, UR20, 0x1f0, URZ ;  /* 0x000001f014187890 */ /* 0x000fe2000ff3e03f */
[----:B------:R-:W-:Y:S01]  /*87d0*/  R2UR UR11, R20 ;  /* 0x00000000140b72ca */ /* 0x000fe200000e0000 */
[----:B------:R-:W-:Y:S01]  /*87e0*/  VIADD R7, R7, 0x1 ;  /* 0x0000000107077836 */ /* 0x000fe20000000000 */
[----:B------:R-:W-:Y:S01]  /*87f0*/  R2UR UR10, R21 ;  /* 0x00000000150a72ca */ /* 0x000fe200000e0000 */
[----:B------:R-:W-:Y:S01]  /*8800*/  UIADD3.X UR25, URZ, UR21, URZ, UP1, !UPT ;  /* 0x000000153f197290 */ /* 0x000fe20008ffe43f */
[----:B------:R-:W-:Y:S01]  /*8810*/  R2UR UR12, R6 ;  /* 0x00000000060c72ca */ /* 0x000fe200000e0000 */
[----:B------:R-:W-:Y:S01]  /*8820*/  UMOV UR14, 0x0 ;  /* 0x00000000000e7882 */ /* 0x000fe20000000000 */
[----:B------:R-:W-:Y:S01]  /*8830*/  R2UR UR19, R15 ;  /* 0x000000000f1372ca */ /* 0x000fe200000e0000 */
[----:B------:R-:W-:Y:S01]  /*8840*/  USHF.L.U32 UR7, UR7, 0xd, URZ ;  /* 0x0000000d07077899 */ /* 0x000fe2000800063f */
[----:B------:R-:W-:Y:S01]  /*8850*/  ISETP.GT.AND P1, PT, R4, 0x1, PT ;  /* 0x000000010400780c */ /* 0x000fe20003f24270 */
[----:B------:R-:W-:Y:S01]  /*8860*/  UMOV UR15, 0x10000000 ;  /* 0x10000000000f7882 */ /* 0x000fe20000000000 */
[----:B------:R-:W-:Y:S01]  /*8870*/  ISETP.NE.AND P0, PT, R7, 0xc, PT ;  /* 0x0000000c0700780c */ /* 0x000fe20003f05270 */
[----:B------:R-:W-:Y:S01]  /*8880*/  ULOP3.LUT UR8, UR7, 0x1000, UR22, 0xf8, !UPT ;  /* 0x0000100007087892 */ /* 0x000fe2000f8ef816 */
[----:B------:R-:W-:Y:S01]  /*8890*/  VIADD R21, R21, 0x40 ;  /* 0x0000004015157836 */ /* 0x000fe20000000000 */
[----:B------:R-:W-:Y:S01]  /*88a0*/  UIADD3 UR13, UR16, 0x6300, UR7 ;  /* 0x00006300100d7890 */ /* 0x000fe2000fffe007 */
[----:B------:R-:W-:Y:S01]  /*88b0*/  SEL R14, RZ, 0x1, P0 ;  /* 0x00000001ff0e7807 */ /* 0x000fe20000000000 */
[----:B------:R-:W-:Y:S01]  /*88c0*/  UIADD3.X UR7, URZ, UR21, URZ, UP0, !UPT ;  /* 0x000000153f077290 */ /* 0x000fe200087fe43f */
[----:B------:R-:W-:Y:S01]  /*88d0*/  SEL R7, R7, RZ, P0 ;  /* 0x000000ff07077207 */ /* 0x000fe20000000000 */
[----:B------:R-:W-:Y:S01]  /*88e0*/  UIADD3 UR16, UR16, 0x1e300, UR8 ;  /* 0x0001e30010107890 */ /* 0x000fe2000fffe008 */
[----:B------:R-:W-:Y:S01]  /*88f0*/  LOP3.LUT R5, R5, R14, RZ, 0x3c, !PT ;  /* 0x0000000e05057212 */ /* 0x000fe200078e3cff */
[----:B------:R-:W-:Y:S01]  /*8900*/  UMOV UR23, 0x30000 ;  /* 0x0003000000177882 */ /* 0x000fe20000000000 */
[----:B------:R-:W-:-:S04]  /*8910*/  UMOV UR8, UR13 ;  /* 0x0000000d00087c82 */ /* 0x000fc80008000000 */
[----:B------:R1:W-:Y:S02]  /*8920*/  UTMALDG.3D [UR8], [UR6], desc[UR14] ;  /* 0x00000e08060075b4 */ /* 0x0003e40008011000 */
[----:B-1----:R-:W-:Y:S01]  /*8930*/  UMOV UR8, UR16 ;  /* 0x0000001000087c82 */ /* 0x002fe20008000000 */
[----:B------:R-:W-:Y:S02]  /*8940*/  UMOV UR11, UR19 ;  /* 0x00000013000b7c82 */ /* 0x000fe40008000000 */
[----:B------:R1:W-:Y:S02]  /*8950*/  UTMALDG.3D.MULTICAST [UR8], [UR24], UR23, desc[UR14] ;  /* 0x00000e08180073b4 */ /* 0x0003e40008011817 */
[----:B-1----:R-:W-:Y:S05]  /*8960*/  @P1 BRA `(.L_x_159) ;  /* 0xfffffffc00481947 */ /* 0x002fea000383ffff */
.L_x_156:
[----:B------:R-:W-:Y:S05]  /*8970*/  BSYNC B1 ;  /* 0x0000000000017941 */ /* 0x000fea0003800000 */
.L_x_155:
[----:B------:R-:W-:Y:S01]  /*8980*/  LOP3.LUT P1, RZ, R10, 0xff, RZ, 0xc0, !PT ;  /* 0x000000ff0aff7812 */ /* 0x000fe2000782c0ff */
[C---:B------:R-:W-:Y:S01]  /*8990*/  IMAD.IADD R12, R3.reuse, 0x1, R12 ;  /* 0x00000001030c7824 */ /* 0x040fe200078e020c */
[----:B------:R-:W-:Y:S01]  /*89a0*/  ULDC.64 UR6, c[0x0][0x8f8] ;  /* 0x00023e0000067ab9 */ /* 0x000fe20000000a00 */
[C---:B------:R-:W-:Y:S01]  /*89b0*/  ISETP.GE.U32.AND P2, PT, R3.reuse, 0xc, PT ;  /* 0x0000000c0300780c */ /* 0x040fe20003f46070 */
[----:B------:R-:W-:Y:S01]  /*89c0*/  BSSY B1, `(.L_x_160) ;  /* 0x000006b000017945 */ /* 0x000fe20003800000 */
[----:B------:R-:W-:Y:S02]  /*89d0*/  MOV R20, 0xffffffff ;  /* 0xffffffff00147802 */ /* 0x000fe40000000f00 */
[----:B------:R-:W-:Y:S02]  /*89e0*/  ISETP.GT.U32.AND P0, PT, R12, 0xb, PT ;  /* 0x0000000b0c00780c */ /* 0x000fe40003f04070 */
[----:B------:R-:W-:Y:S02]  /*89f0*/  PRMT R10, RZ, 0x7610, R10 ;  /* 0x00007610ff0a7816 */ /* 0x000fe4000000000a */
[----:B------:R-:W-:-:S02]  /*8a00*/  ISETP.LT.U32.AND P0, PT, R3, 0xc, P0 ;  /* 0x0000000c0300780c */ /* 0x000fc40000701070 */
[----:B------:R-:W1:Y:S01]  /*8a10*/  @P1 S2R R5, SR_CgaCtaId ;  /* 0x0000000000051919 */ /* 0x000e620000008800 */
[----:B------:R-:W-:-:S04]  /*8a20*/  @P1 MOV R4, 0x400 ;  /* 0x0000040000041802 */ /* 0x000fc80000000f00 */
[----:B-1----:R-:W-:Y:S01]  /*8a30*/  @P1 LEA R6, R5, R4, 0x18 ;  /* 0x0000000405061211 */ /* 0x002fe200078ec0ff */
[----:B------:R-:W-:-:S03]  /*8a40*/  IMAD.WIDE.U32 R4, R12, -0x55555555, RZ ;  /* 0xaaaaaaab0c047825 */ /* 0x000fc600078e00ff */
[----:B------:R1:W-:Y:S01]  /*8a50*/  @P1 SYNCS.ARRIVE.TRANS64.A1T0 RZ, [R6+URZ+0x108], RZ ;  /* 0x000108ff06ff19a7 */ /* 0x0003e2000810003f */
[----:B------:R-:W-:Y:S02]  /*8a60*/  IADD3 R16, P1, R16, UR38, RZ ;  /* 0x0000002610107c10 */ /* 0x000fe4000ff3e0ff */
[----:B------:R-:W-:Y:S02]  /*8a70*/  SHF.R.U32.HI R7, RZ, 0x3, R5 ;  /* 0x00000003ff077819 */ /* 0x000fe40000011605 */
[----:B------:R-:W-:Y:S02]  /*8a80*/  SEL R5, RZ, 0x1, !P0 ;  /* 0x00000001ff057807 */ /* 0x000fe40004000000 */
[----:B------:R-:W-:Y:S01]  /*8a90*/  IADD3.X R17, R17, UR37, RZ, P1, !PT ;  /* 0x0000002511117c10 */ /* 0x000fe20008ffe4ff */
[----:B------:R-:W-:Y:S01]  /*8aa0*/  IMAD R12, R7, -0xc, R12 ;  /* 0xfffffff4070c7824 */ /* 0x000fe200078e020c */
[----:B------:R-:W-:Y:S01]  /*8ab0*/  ISETP.GE.U32.AND P0, PT, R16, UR6, PT ;  /* 0x0000000610007c0c */ /* 0x000fe2000bf06070 */
[----:B-1----:R-:W-:Y:S01]  /*8ac0*/  IMAD.MOV.U32 R6, RZ, RZ, -0x1 ;  /* 0xffffffffff067424 */ /* 0x002fe200078e00ff */
[----:B------:R-:W-:-:S02]  /*8ad0*/  LOP3.LUT R0, R0, R5, RZ, 0x3c, !PT ;  /* 0x0000000500007212 */ /* 0x000fc400078e3cff */
[----:B------:R-:W-:Y:S02]  /*8ae0*/  ISETP.GE.U32.AND.EX P0, PT, R17, UR7, PT, P0 ;  /* 0x0000000711007c0c */ /* 0x000fe4000bf06100 */
[----:B------:R-:W-:Y:S01]  /*8af0*/  @P2 LOP3.LUT R0, R0, 0x1, R7, 0x78, !PT ;  /* 0x0000000100002812 */ /* 0x000fe200078e7807 */
[----:B------:R-:W-:Y:S01]  /*8b00*/  IMAD.MOV.U32 R7, RZ, RZ, -0x1 ;  /* 0xffffffffff077424 */ /* 0x000fe200078e00ff */
[----:B------:R-:W-:-:S09]  /*8b10*/  PRMT R4, RZ, 0x7610, R4 ;  /* 0x00007610ff047816 */ /* 0x000fd20000000004 */
[----:B------:R-:W-:Y:S05]  /*8b20*/  @P0 BRA `(.L_x_161) ;  /* 0x0000000400500947 */ /* 0x000fea0003800000 */
[----:B------:R-:W1:Y:S01]  /*8b30*/  S2R R14, SR_CTAID.X ;  /* 0x00000000000e7919 */ /* 0x000e620000002500 */
[----:B------:R-:W-:Y:S01]  /*8b40*/  ULDC.64 UR6, c[0x0][0x8d0] ;  /* 0x0002340000067ab9 */ /* 0x000fe20000000a00 */
[----:B------:R-:W2:Y:S01]  /*8b50*/  LDC R15, c[0x0][0x144] ;  /* 0x00005100ff0f7b82 */ /* 0x000ea20000000800 */
[----:B------:R-:W-:Y:S01]  /*8b60*/  ISETP.NE.U32.AND P0, PT, RZ, UR6, PT ;  /* 0x00000006ff007c0c */ /* 0x000fe2000bf05070 */
[----:B------:R-:W3:Y:S01]  /*8b70*/  S2R R11, SR_CTAID.Y ;  /* 0x00000000000b7919 */ /* 0x000ee20000002600 */
[----:B------:R-:W-:Y:S01]  /*8b80*/  ULDC UR8, c[0x0][0x150] ;  /* 0x0000540000087ab9 */ /* 0x000fe20000000800 */
[----:B------:R-:W-:Y:S01]  /*8b90*/  ULDC UR9, c[0x0][0x8d8] ;  /* 0x0002360000097ab9 */ /* 0x000fe20000000800 */
[----:B------:R-:W-:Y:S01]  /*8ba0*/  ISETP.NE.AND.EX P0, PT, RZ, UR7, PT, P0 ;  /* 0x00000007ff007c0c */ /* 0x000fe2000bf05300 */
[----:B------:R-:W-:Y:S01]  /*8bb0*/  IMAD.MOV.U32 R4, RZ, RZ, R16 ;  /* 0x000000ffff047224 */ /* 0x000fe200078e0010 */
[----:B-1----:R-:W-:-:S05]  /*8bc0*/  I2FP.F32.U32 R5, R14 ;  /* 0x0000000e00057245 */ /* 0x002fca0000201000 */
[----:B------:R-:W-:Y:S01]  /*8bd0*/  FMUL R20, R5, UR8 ;  /* 0x0000000805147c20 */ /* 0x000fe20008400000 */
[----:B------:R-:W-:-:S05]  /*8be0*/  IMAD.MOV.U32 R5, RZ, RZ, R17 ;  /* 0x000000ffff057224 */ /* 0x000fca00078e0011 */
[----:B---3--:R-:W-:Y:S05]  /*8bf0*/  @!P0 BRA `(.L_x_162) ;  /* 0x0000000000288947 */ /* 0x008fea0003800000 */
[----:B------:R-:W-:Y:S02]  /*8c00*/  ULDC UR8, c[0x0][0x8dc] ;  /* 0x0002370000087ab9 */ /* 0x000fe40000000800 */
[----:B------:R-:W-:-:S05]  /*8c10*/  IADD3 R5, P0, R16, UR8, RZ ;  /* 0x0000000810057c10 */ /* 0x000fca000ff1e0ff */
[----:B------:R-:W-:-:S04]  /*8c20*/  IMAD.X R13, RZ, RZ, R17, P0 ;  /* 0x000000ffff0d7224 */ /* 0x000fc800000e0611 */
[----:B------:R-:W-:-:S04]  /*8c30*/  IMAD.WIDE.U32 R6, R13, UR6, RZ ;  /* 0x000000060d067c25 */ /* 0x000fc8000f8e00ff */
[----:B------:R-:W-:-:S04]  /*8c40*/  IMAD.WIDE.U32 R6, P0, R5, UR7, R6 ;  /* 0x0000000705067c25 */ /* 0x000fc8000f800006 */
[----:B------:R-:W-:-:S04]  /*8c50*/  IMAD.WIDE.U32 R4, R5, UR6, RZ ;  /* 0x0000000605047c25 */ /* 0x000fc8000f8e00ff */
[----:B------:R-:W-:Y:S01]  /*8c60*/  IMAD.MOV.U32 R4, RZ, RZ, R7 ;  /* 0x000000ffff047224 */ /* 0x000fe200078e0007 */
[----:B------:R-:W-:Y:S02]  /*8c70*/  IADD3 RZ, P1, R5, R6, RZ ;  /* 0x0000000605ff7210 */ /* 0x000fe40007f3e0ff */
[----:B------:R-:W-:-:S03]  /*8c80*/  IADD3.X R5, RZ, RZ, RZ, P0, !PT ;  /* 0x000000ffff057210 */ /* 0x000fc600007fe4ff */
[----:B------:R-:W-:-:S08]  /*8c90*/  IMAD.WIDE.U32.X R4, R13, UR7, R4, P1 ;  /* 0x000000070d047c25 */ /* 0x000fd000088e0404 */
.L_x_162:
[--C-:B------:R-:W-:Y:S01]  /*8ca0*/  SHF.R.U64 R13, R4, UR9, R5.reuse ;  /* 0x00000009040d7c19 */ /* 0x100fe20008001205 */
[----:B------:R-:W1:Y:S01]  /*8cb0*/  F2I.U32.TRUNC.NTZ R20, R20 ;  /* 0x0000001400147305 */ /* 0x000e62000020f000 */
[----:B------:R-:W-:Y:S01]  /*8cc0*/  SHF.R.U32.HI R4, RZ, UR9, R5 ;  /* 0x00000009ff047c19 */ /* 0x000fe20008011605 */
[----:B------:R-:W-:Y:S01]  /*8cd0*/  ULDC.64 UR6, c[0x0][0x8c8] ;  /* 0x0002320000067ab9 */ /* 0x000fe20000000a00 */
[----:B------:R-:W-:Y:S01]  /*8ce0*/  IADD3 R7, P0, RZ, -R13, RZ ;  /* 0x8000000dff077210 */ /* 0x000fe20007f1e0ff */
[----:B------:R-:W-:Y:S01]  /*8cf0*/  ULDC.64 UR8, c[0x0][0x8e8] ;  /* 0x00023a0000087ab9 */ /* 0x000fe20000000a00 */
[----:B------:R-:W3:Y:S03]  /*8d00*/  LDC R22, c[0x0][0x148] ;  /* 0x00005200ff167b82 */ /* 0x000ee60000000800 */
[----:B------:R-:W-:Y:S01]  /*8d10*/  IMAD.X R4, RZ, RZ, ~R4, P0 ;  /* 0x000000ffff047224 */ /* 0x000fe200000e0e04 */
[----:B------:R-:W-:-:S03]  /*8d20*/  ISETP.NE.U32.AND P0, PT, RZ, UR8, PT ;  /* 0x00000008ff007c0c */ /* 0x000fc6000bf05070 */
[----:B------:R-:W-:Y:S01]  /*8d30*/  IMAD R6, R4, UR6, RZ ;  /* 0x0000000604067c24 */ /* 0x000fe2000f8e02ff */
[----:B------:R-:W-:Y:S01]  /*8d40*/  ISETP.NE.AND.EX P0, PT, RZ, UR9, PT, P0 ;  /* 0x00000009ff007c0c */ /* 0x000fe2000bf05300 */
[----:B------:R-:W-:Y:S01]  /*8d50*/  IMAD.WIDE.U32 R4, R7, UR6, R16 ;  /* 0x0000000607047c25 */ /* 0x000fe2000f8e0010 */
[----:B------:R-:W-:-:S03]  /*8d60*/  ULDC UR6, c[0x0][0x8c0] ;  /* 0x0002300000067ab9 */ /* 0x000fc60000000800 */
[----:B------:R-:W-:Y:S01]  /*8d70*/  IMAD R7, R7, UR7, R6 ;  /* 0x0000000707077c24 */ /* 0x000fe2000f8e0206 */
[----:B------:R-:W-:Y:S01]  /*8d80*/  ULDC UR7, c[0x0][0x154] ;  /* 0x0000550000077ab9 */ /* 0x000fe20000000800 */
[----:B-1----:R-:W-:Y:S02]  /*8d90*/  IMAD.MOV R6, RZ, RZ, -R20 ;  /* 0x000000ffff067224 */ /* 0x002fe400078e0a14 */
[----:B------:R-:W-:Y:S02]  /*8da0*/  IMAD.IADD R5, R5, 0x1, R7 ;  /* 0x0000000105057824 */ /* 0x000fe400078e0207 */
[----:B--2---:R-:W-:Y:S01]  /*8db0*/  IMAD R14, R15, R6, R14 ;  /* 0x000000060f0e7224 */ /* 0x004fe200078e020e */
[----:B------:R-:W-:Y:S02]  /*8dc0*/  I2FP.F32.U32 R6, R11 ;  /* 0x0000000b00067245 */ /* 0x000fe40000201000 */
[--C-:B------:R-:W-:Y:S02]  /*8dd0*/  SHF.R.U64 R15, R4, UR6, R5.reuse ;  /* 0x00000006040f7c19 */ /* 0x100fe40008001205 */
[----:B------:R-:W-:Y:S01]  /*8de0*/  SHF.R.U32.HI R4, RZ, UR6, R5 ;  /* 0x00000006ff047c19 */ /* 0x000fe20008011605 */
[----:B------:R-:W-:Y:S01]  /*8df0*/  FMUL R6, R6, UR7 ;  /* 0x0000000706067c20 */ /* 0x000fe20008400000 */
[----:B------:R-:W-:-:S02]  /*8e00*/  ULDC UR6, c[0x0][0x8b0] ;  /* 0x00022c0000067ab9 */ /* 0x000fc40000000800 */
[--C-:B------:R-:W-:Y:S01]  /*8e10*/  SHF.R.U64 R21, R15, UR6, R4.reuse ;  /* 0x000000060f157c19 */ /* 0x100fe20008001204 */
[----:B------:R1:W2:Y:S01]  /*8e20*/  F2I.U32.TRUNC.NTZ R24, R6 ;  /* 0x0000000600187305 */ /* 0x0002a2000020f000 */
[----:B------:R-:W-:Y:S01]  /*8e30*/  SHF.R.U32.HI R4, RZ, UR6, R4 ;  /* 0x00000006ff047c19 */ /* 0x000fe20008011604 */
[----:B------:R-:W-:-:S03]  /*8e40*/  ULDC UR6, c[0x0][0x900] ;  /* 0x0002400000067ab9 */ /* 0x000fc60000000800 */
[--C-:B------:R-:W-:Y:S02]  /*8e50*/  SHF.R.U64 R20, R21, UR6, R4.reuse ;  /* 0x0000000615147c19 */ /* 0x100fe40008001204 */
[----:B------:R-:W-:-:S03]  /*8e60*/  SHF.R.U32.HI R23, RZ, UR6, R4 ;  /* 0x00000006ff177c19 */ /* 0x000fc60008011604 */
[----:B------:R-:W-:Y:S01]  /*8e70*/  IMAD.MOV.U32 R4, RZ, RZ, R20 ;  /* 0x000000ffff047224 */ /* 0x000fe200078e0014 */
[----:B------:R-:W-:Y:S01]  /*8e80*/  MOV R5, R23 ;  /* 0x0000001700057202 */ /* 0x000fe20000000f00 */
[----:B-1----:R-:W-:Y:S06]  /*8e90*/  @!P0 BRA `(.L_x_163) ;  /* 0x0000000000288947 */ /* 0x002fec0003800000 */
[----:B------:R-:W-:Y:S02]  /*8ea0*/  ULDC UR6, c[0x0][0x8f4] ;  /* 0x00023d0000067ab9 */ /* 0x000fe40000000800 */
[----:B------:R-:W-:-:S05]  /*8eb0*/  IADD3 R5, P0, R20, UR6, RZ ;  /* 0x0000000614057c10 */ /* 0x000fca000ff1e0ff */
[----:B------:R-:W-:-:S04]  /*8ec0*/  IMAD.X R23, RZ, RZ, R23, P0 ;  /* 0x000000ffff177224 */ /* 0x000fc800000e0617 */
[----:B------:R-:W-:-:S04]  /*8ed0*/  IMAD.WIDE.U32 R6, R23, UR8, RZ ;  /* 0x0000000817067c25 */ /* 0x000fc8000f8e00ff */
[----:B------:R-:W-:-:S04]  /*8ee0*/  IMAD.WIDE.U32 R6, P0, R5, UR9, R6 ;  /* 0x0000000905067c25 */ /* 0x000fc8000f800006 */
[----:B------:R-:W-:-:S04]  /*8ef0*/  IMAD.WIDE.U32 R4, R5, UR8, RZ ;  /* 0x0000000805047c25 */ /* 0x000fc8000f8e00ff */
[----:B------:R-:W-:Y:S01]  /*8f00*/  IMAD.MOV.U32 R4, RZ, RZ, R7 ;  /* 0x000000ffff047224 */ /* 0x000fe200078e0007 */
[----:B------:R-:W-:Y:S01]  /*8f10*/  IADD3 RZ, P1, R5, R6, RZ ;  /* 0x0000000605ff7210 */ /* 0x000fe20007f3e0ff */
[----:B------:R-:W-:-:S04]  /*8f20*/  IMAD.X R5, RZ, RZ, RZ, P0 ;  /* 0x000000ffff057224 */ /* 0x000fc800000e06ff */
[----:B------:R-:W-:-:S08]  /*8f30*/  IMAD.WIDE.U32.X R4, R23, UR9, R4, P1 ;  /* 0x0000000917047c25 */ /* 0x000fd000088e0404 */
.L_x_163:
[----:B------:R-:W-:Y:S01]  /*8f40*/  ISETP.NE.AND P0, PT, R2, 0x1, PT ;  /* 0x000000010200780c */ /* 0x000fe20003f05270 */
[----:B------:R-:W-:Y:S01]  /*8f50*/  ULDC UR6, c[0x0][0x8f0] ;  /* 0x00023c0000067ab9 */ /* 0x000fe20000000800 */
[----:B------:R-:W-:Y:S01]  /*8f60*/  LOP3.LUT R21, R21, UR17, RZ, 0xc0, !PT ;  /* 0x0000001115157c12 */ /* 0x000fe2000f8ec0ff */
[----:B--2---:R-:W-:Y:S01]  /*8f70*/  IMAD.MOV R24, RZ, RZ, -R24 ;  /* 0x000000ffff187224 */ /* 0x004fe200078e0a18 */
[----:B------:R-:W-:Y:S01]  /*8f80*/  SHF.R.U64 R4, R4, UR6, R5 ;  /* 0x0000000604047c19 */ /* 0x000fe20008001205 */
[----:B------:R-:W-:Y:S01]  /*8f90*/  ULDC UR6, c[0x0][0x8e0] ;  /* 0x0002380000067ab9 */ /* 0x000fe20000000800 */
[----:B------:R-:W-:Y:S01]  /*8fa0*/  LOP3.LUT R15, R15, UR5, RZ, 0xc0, !PT ;  /* 0x000000050f0f7c12 */ /* 0x000fe2000f8ec0ff */
[----:B------:R-:W-:Y:S01]  /*8fb0*/  ULDC UR7, c[0x0][0x8b8] ;  /* 0x00022e0000077ab9 */ /* 0x000fe20000000800 */
[----:B------:R-:W-:Y:S02]  /*8fc0*/  IMAD.MOV.U32 R6, RZ, RZ, R13 ;  /* 0x000000ffff067224 */ /* 0x000fe400078e000d */
[----:B------:R-:W-:-:S02]  /*8fd0*/  IMAD.MOV R5, RZ, RZ, -R4 ;  /* 0x000000ffff057224 */ /* 0x000fc400078e0a04 */
[----:B------:R-:W-:Y:S01]  /*8fe0*/  IMAD R21, R4, UR18, R21 ;  /* 0x0000001204157c24 */ /* 0x000fe2000f8e0215 */
[----:B------:R-:W-:Y:S01]  /*8ff0*/  MOV R4, 0x1 ;  /* 0x0000000100047802 */ /* 0x000fe20000000f00 */
[----:B---3--:R-:W-:Y:S02]  /*9000*/  @P0 IMAD R14, R22, R24, R11 ;  /* 0x00000018160e0224 */ /* 0x008fe400078e020b */
[----:B------:R-:W-:Y:S01]  /*9010*/  IMAD R20, R5, UR6, R20 ;  /* 0x0000000605147c24 */ /* 0x000fe2000f8e0214 */
[----:B------:R-:W-:Y:S01]  /*9020*/  ULDC UR6, c[0x0][0x8a8] ;  /* 0x00022a0000067ab9 */ /* 0x000fe20000000800 */
[----:B------:R-:W-:Y:S02]  /*9030*/  IMAD R14, R21, UR7, R14 ;  /* 0x00000007150e7c24 */ /* 0x000fe4000f8e020e */
[----:B------:R-:W-:-:S05]  /*9040*/  IMAD R5, R20, UR6, R15 ;  /* 0x0000000614057c24 */ /* 0x000fca000f8e020f */
[----:B------:R-:W-:Y:S02]  /*9050*/  SEL R7, R5, R14, !P0 ;  /* 0x0000000e05077207 */ /* 0x000fe40004000000 */
[----:B------:R-:W-:-:S07]  /*9060*/  SEL R20, R14, R5, !P0 ;  /* 0x000000050e147207 */ /* 0x000fce0004000000 */
.L_x_161:
[----:B------:R-:W-:Y:S05]  /*9070*/  BSYNC B1 ;  /* 0x0000000000017941 */ /* 0x000fea0003800000 */
.L_x_160:
[----:B------:R-:W-:-:S13]  /*9080*/  LOP3.LUT P0, RZ, R4, 0xff, RZ, 0xc0, !PT ;  /* 0x000000ff04ff7812 */ /* 0x000fda000780c0ff */
[----:B------:R-:W-:Y:S05]  /*9090*/  @P0 BRA `(.L_x_164) ;  /* 0xfffffff400480947 */ /* 0x000fea000383ffff */
[----:B------:R-:W-:Y:S05]  /*90a0*/  BSYNC B0 ;  /* 0x0000000000007941 */ /* 0x000fea0003800000 */
.L_x_153:
[----:B------:R-:W-:-:S03]  /*90b0*/  UMOV UR6, 0xffffffff ;  /* 0xffffffff00067882 */ /* 0x000fc60000000000 */
[----:B------:R-:W-:Y:S05]  /*90c0*/  BRA.DIV UR6, `(.L_x_165) ;  /* 0x0000000e06407947 */ /* 0x000fea000b800000 */
[----:B------:R-:W-:-:S13]  /*90d0*/  ELECT P6, URZ, PT ;  /* 0x00000000003f782f */ /* 0x000fda00038c0000 */
.L_x_198:
[----:B------:R-:W-:Y:S04]  /*90e0*/  BSSY B0, `(.L_x_166) ;  /* 0x0000073000007945 */ /* 0x000fe80003800000 */
[----:B------:R-:W-:Y:S05]  /*90f0*/  @!P6 BRA `(.L_x_167) ;  /* 0x0000000400c4e947 */ /* 0x000fea0003800000 */
[----:B------:R-:W-:-:S04]  /*9100*/  LOP3.LUT R19, R19, 0x2, RZ, 0xfc, !PT ;  /* 0x0000000213137812 */ /* 0x000fc800078efcff */
[----:B------:R-:W-:-:S13]  /*9110*/  ISETP.NE.AND P0, PT, R19, 0x3, PT ;  /* 0x000000031300780c */ /* 0x000fda0003f05270 */
[----:B------:R-:W-:Y:S05]  /*9120*/  @!P0 BRA `(.L_x_168) ;  /* 0x0000000000048947 */ /* 0x000fea0003800000 */
[----:B------:R-:W-:Y:S01]  /*9130*/  BPT.TRAP 0x1 ;  /* 0x000000040000795c */ /* 0x000fe20000300000 */
.L_x_168:
[----:B------:R-:W1:Y:S01]  /*9140*/  S2R R3, SR_CgaCtaId ;  /* 0x0000000000037919 */ /* 0x000e620000008800 */
[----:B------:R-:W-:-:S04]  /*9150*/  MOV R2, 0x400 ;  /* 0x0000040000027802 */ /* 0x000fc80000000f00 */
[----:B-1----:R-:W-:Y:S02]  /*9160*/  LEA R3, R3, R2, 0x18 ;  /* 0x0000000203037211 */ /* 0x002fe400078ec0ff */
[----:B------:R-:W-:-:S03]  /*9170*/  SHF.L.U32 R2, R0, 0x1f, RZ ;  /* 0x0000001f00027819 */ /* 0x000fc600000006ff */
[----:B------:R-:W-:-:S04]  /*9180*/  VIADD R3, R3, 0x60 ;  /* 0x0000006003037836 */ /* 0x000fc80000000000 */
[C---:B------:R-:W-:Y:S02]  /*9190*/  IMAD R7, R12.reuse, 0x8, R3 ;  /* 0x000000080c077824 */ /* 0x040fe400078e0203 */
[----:B------:R-:W-:Y:S02]  /*91a0*/  VIADD R12, R12, 0x1 ;  /* 0x000000010c0c7836 */ /* 0x000fe40000000000 */
[----:B------:R-:W1:Y:S03]  /*91b0*/  SYNCS.PHASECHK.TRANS64.TRYWAIT P0, [R7+URZ], R2 ;  /* 0x00000002070075a7 */ /* 0x000e66000800017f */
[----:B------:R-:W-:-:S04]  /*91c0*/  ISETP.NE.AND P1, PT, R12, 0xc, PT ;  /* 0x0000000c0c00780c */ /* 0x000fc80003f25270 */
[----:B------:R-:W-:Y:S02]  /*91d0*/  SEL R5, RZ, 0x1, P1 ;  /* 0x00000001ff057807 */ /* 0x000fe40000800000 */
[----:B------:R-:W-:Y:S02]  /*91e0*/  SEL R12, R12, RZ, P1 ;  /* 0x000000ff0c0c7207 */ /* 0x000fe40000800000 */
[----:B------:R-:W-:-:S03]  /*91f0*/  LOP3.LUT R5, R0, R5, RZ, 0x3c, !PT ;  /* 0x0000000500057212 */ /* 0x000fc600078e3cff */
[----:B------:R-:W-:Y:S01]  /*9200*/  IMAD R9, R12, 0x8, R3 ;  /* 0x000000080c097824 */ /* 0x000fe200078e0203 */
[----:B------:R-:W-:Y:S01]  /*9210*/  SHF.L.U32 R4, R5, 0x1f, RZ ;  /* 0x0000001f05047819 */ /* 0x000fe200000006ff */
[----:B-1----:R-:W-:Y:S06]  /*9220*/  @!P0 BRA `(.L_x_169) ;  /* 0x0000000c00088947 */ /* 0x002fec0003800000 */
.L_x_199:
[----:B------:R-:W2:Y:S01]  /*9230*/  SYNCS.PHASECHK.TRANS64.TRYWAIT P0, [R9+URZ], R4 ;  /* 0x00000004090075a7 */ /* 0x000ea2000800017f */
[----:B------:R-:W-:-:S04]  /*9240*/  IADD3 R0, R12, 0x1, RZ ;  /* 0x000000010c007810 */ /* 0x000fc80007ffe0ff */
[----:B------:R-:W-:-:S04]  /*9250*/  ISETP.NE.AND P1, PT, R0, 0xc, PT ;  /* 0x0000000c0000780c */ /* 0x000fc80003f25270 */
[----:B-1----:R-:W-:Y:S02]  /*9260*/  SEL R2, RZ, 0x1, P1 ;  /* 0x00000001ff027807 */ /* 0x002fe40000800000 */
[----:B------:R-:W-:Y:S02]  /*9270*/  SEL R0, R0, RZ, P1 ;  /* 0x000000ff00007207 */ /* 0x000fe40000800000 */
[----:B------:R-:W-:-:S03]  /*9280*/  LOP3.LUT R7, R5, R2, RZ, 0x3c, !PT ;  /* 0x0000000205077212 */ /* 0x000fc600078e3cff */
[----:B------:R-:W-:Y:S01]  /*9290*/  IMAD R6, R0, 0x8, R3 ;  /* 0x0000000800067824 */ /* 0x000fe200078e0203 */
[----:B------:R-:W-:Y:S01]  /*92a0*/  SHF.L.U32 R5, R7, 0x1f, RZ ;  /* 0x0000001f07057819 */ /* 0x000fe200000006ff */
[----:B--2---:R-:W-:Y:S06]  /*92b0*/  @!P0 BRA `(.L_x_170) ;  /* 0x0000000800f88947 */ /* 0x004fec0003800000 */
.L_x_200:
[----:B------:R-:W2:Y:S01]  /*92c0*/  SYNCS.PHASECHK.TRANS64.TRYWAIT P0, [R6+URZ], R5 ;  /* 0x00000005060075a7 */ /* 0x000ea2000800017f */
[----:B------:R-:W-:-:S05]  /*92d0*/  VIADD R0, R0, 0x1 ;  /* 0x0000000100007836 */ /* 0x000fca0000000000 */
[----:B------:R-:W-:-:S04]  /*92e0*/  ISETP.NE.AND P1, PT, R0, 0xc, PT ;  /* 0x0000000c0000780c */ /* 0x000fc80003f25270 */
[----:B------:R-:W-:Y:S02]  /*92f0*/  SEL R2, RZ, 0x1, P1 ;  /* 0x00000001ff027807 */ /* 0x000fe40000800000 */
[----:B------:R-:W-:Y:S02]  /*9300*/  SEL R0, R0, RZ, P1 ;  /* 0x000000ff00007207 */ /* 0x000fe40000800000 */
[----:B------:R-:W-:-:S03]  /*9310*/  LOP3.LUT R7, R7, R2, RZ, 0x3c, !PT ;  /* 0x0000000207077212 */ /* 0x000fc600078e3cff */
[----:B-1----:R-:W-:Y:S01]  /*9320*/  IMAD R9, R0, 0x8, R3 ;  /* 0x0000000800097824 */ /* 0x002fe200078e0203 */
[----:B------:R-:W-:Y:S01]  /*9330*/  SHF.L.U32 R4, R7, 0x1f, RZ ;  /* 0x0000001f07047819 */ /* 0x000fe200000006ff */
[----:B--2---:R-:W-:Y:S06]  /*9340*/  @!P0 BRA `(.L_x_171) ;  /* 0x0000000800e88947 */ /* 0x004fec0003800000 */
.L_x_201:
        /* <DEDUP_REMOVED lines=9> */
.L_x_202:
[----:B------:R-:W2:Y:S01]  /*93e0*/  SYNCS.PHASECHK.TRANS64.TRYWAIT P0, [R6+URZ], R5 ;  /* 0x00000005060075a7 */ /* 0x000ea2000800017f */
[----:B------:R-:W-:-:S04]  /*93f0*/  IADD3 R0, R0, 0x1, RZ ;  /* 0x0000000100007810 */ /* 0x000fc80007ffe0ff */
[----:B------:R-:W-:-:S04]  /*9400*/  ISETP.NE.AND P1, PT, R0, 0xc, PT ;  /* 0x0000000c0000780c */ /* 0x000fc80003f25270 */
[----:B------:R-:W-:Y:S02]  /*9410*/  SEL R2, RZ, 0x1, P1 ;  /* 0x00000001ff027807 */ /* 0x000fe40000800000 */
[----:B------:R-:W-:Y:S02]  /*9420*/  SEL R0, R0, RZ, P1 ;  /* 0x000000ff00007207 */ /* 0x000fe40000800000 */
[----:B------:R-:W-:-:S03]  /*9430*/  LOP3.LUT R7, R7, R2, RZ, 0x3c, !PT ;  /* 0x0000000207077212 */ /* 0x000fc600078e3cff */
[----:B-1----:R-:W-:Y:S01]  /*9440*/  IMAD R9, R0, 0x8, R3 ;  /* 0x0000000800097824 */ /* 0x002fe200078e0203 */
[----:B------:R-:W-:Y:S01]  /*9450*/  SHF.L.U32 R4, R7, 0x1f, RZ ;  /* 0x0000001f07047819 */ /* 0x000fe200000006ff */
[----:B--2---:R-:W-:Y:S06]  /*9460*/  @!P0 BRA `(.L_x_173) ;  /* 0x0000000800c88947 */ /* 0x004fec0003800000 */
.L_x_203:
        /* <DEDUP_REMOVED lines=9> */
.L_x_204:
        /* <DEDUP_REMOVED lines=9> */
.L_x_205:
        /* <DEDUP_REMOVED lines=9> */
.L_x_206:
        /* <DEDUP_REMOVED lines=9> */
.L_x_207:
        /* <DEDUP_REMOVED lines=9> */
.L_x_208:
[----:B------:R-:W2:Y:S01]  /*9740*/  SYNCS.PHASECHK.TRANS64.TRYWAIT P0, [R6+URZ], R5 ;  /* 0x00000005060075a7 */ /* 0x000ea2000800017f */
[----:B------:R-:W-:-:S04]  /*9750*/  IADD3 R0, R0, 0x1, RZ ;  /* 0x0000000100007810 */ /* 0x000fc80007ffe0ff */
[----:B------:R-:W-:-:S04]  /*9760*/  ISETP.NE.AND P1, PT, R0, 0xc, PT ;  /* 0x0000000c0000780c */ /* 0x000fc80003f25270 */
[----:B------:R-:W-:Y:S02]  /*9770*/  SEL R2, RZ, 0x1, P1 ;  /* 0x00000001ff027807 */ /* 0x000fe40000800000 */
[----:B------:R-:W-:Y:S02]  /*9780*/  SEL R0, R0, RZ, P1 ;  /* 0x000000ff00007207 */ /* 0x000fe40000800000 */
[----:B------:R-:W-:Y:S01]  /*9790*/  LOP3.LUT R2, R7, R2, RZ, 0x3c, !PT ;  /* 0x0000000207027212 */ /* 0x000fe200078e3cff */
[----:B--2---:R-:W-:Y:S06]  /*97a0*/  @!P0 BRA `(.L_x_179) ;  /* 0x0000000800708947 */ /* 0x004fec0003800000 */
.L_x_209:
[----:B------:R-:W-:Y:S01]  /*97b0*/  IMAD R3, R0, 0x8, R3 ;  /* 0x0000000800037824 */ /* 0x000fe200078e0203 */
[----:B------:R-:W-:-:S07]  /*97c0*/  SHF.L.U32 R0, R2, 0x1f, RZ ;  /* 0x0000001f02007819 */ /* 0x000fce00000006ff */
.L_x_180:
[----:B---3--:R3:W4:Y:S02]  /*97d0*/  SYNCS.PHASECHK.TRANS64.TRYWAIT P0, [R3+URZ], R0 ;  /* 0x00000000030075a7 */ /* 0x008724000800017f */
[----:B----4-:R-:W-:Y:S05]  /*97e0*/  @!P0 NANOSLEEP.SYNCS 0x989680 ;  /* 0x009896800000895d */ /* 0x010fea0003900000 */
[----:B------:R-:W4:Y:S02]  /*97f0*/  @!P0 SYNCS.PHASECHK.TRANS64 P0, [R3+URZ], R0 ;  /* 0x00000000030085a7 */ /* 0x000f24000800007f */
[----:B----4-:R-:W-:Y:S05]  /*9800*/  @!P0 BRA `(.L_x_180) ;  /* 0xfffffffc00f08947 */ /* 0x010fea000383ffff */
.L_x_167:
[----:B------:R-:W-:Y:S05]  /*9810*/  BSYNC B0 ;  /* 0x0000000000007941 */ /* 0x000fea0003800000 */
.L_x_166:
[----:B------:R-:W-:Y:S05]  /*9820*/  EXIT ;  /* 0x000000000000794d */ /* 0x000fea0003800000 */
.L_x_25:
[----:B----4-:R-:W-:-:S04]  /*9830*/  IMAD.U32 R3, RZ, RZ, UR5 ;  /* 0x00000005ff037e24 */ /* 0x010fc8000f8e00ff */
[----:B------:R4:W1:Y:S03]  /*9840*/  SYNCS.PHASECHK.TRANS64.TRYWAIT P0, [R3+URZ], R0 ;  /* 0x00000000030075a7 */ /* 0x000866000800017f */
[----:B-1----:R-:W-:Y:S05]  /*9850*/  @!P0 NANOSLEEP.SYNCS 0x989680 ;  /* 0x009896800000895d */ /* 0x002fea0003900000 */
[----:B------:R-:W1:Y:S02]  /*9860*/  @!P0 SYNCS.PHASECHK.TRANS64 P0, [R3+URZ], R0 ;  /* 0x00000000030085a7 */ /* 0x000e64000800007f */
[----:B-1----:R-:W-:Y:S05]  /*9870*/  @!P0 BRA `(.L_x_25) ;  /* 0xfffffffc00ec8947 */ /* 0x002fea000383ffff */
[----:B------:R-:W-:Y:S05]  /*9880*/  BRA `(.L_x_24) ;  /* 0xffffff8400687947 */ /* 0x000fea000383ffff */
.L_x_31:
[----:B--2---:R-:W-:-:S04]  /*9890*/  IMAD.U32 R5, RZ, RZ, UR8 ;  /* 0x00000008ff057e24 */ /* 0x004fc8000f8e00ff */
[----:B------:R2:W3:Y:S03]  /*98a0*/  SYNCS.PHASECHK.TRANS64.TRYWAIT P0, [R5+URZ], R4 ;  /* 0x00000004050075a7 */ /* 0x0004e6000800017f */
[----:B---3--:R-:W-:Y:S05]  /*98b0*/  @!P0 NANOSLEEP.SYNCS 0x989680 ;  /* 0x009896800000895d */ /* 0x008fea0003900000 */
[----:B------:R-:W3:Y:S02]  /*98c0*/  @!P0 SYNCS.PHASECHK.TRANS64 P0, [R5+URZ], R4 ;  /* 0x00000004050085a7 */ /* 0x000ee4000800007f */
[----:B---3--:R-:W-:Y:S05]  /*98d0*/  @!P0 BRA `(.L_x_31) ;  /* 0xfffffffc00ec8947 */ /* 0x008fea000383ffff */
[----:B------:R-:W-:Y:S05]  /*98e0*/  BRA `(.L_x_30) ;  /* 0xffffff8c00a87947 */ /* 0x000fea000383ffff */
.L_x_58:
[----:B-1----:R1:W2:Y:S02]  /*98f0*/  SYNCS.PHASECHK.TRANS64.TRYWAIT P0, [R20+URZ+0xc0], R5 ;  /* 0x0000c005140075a7 */ /* 0x0022a4000800017f */
[----:B--2---:R-:W-:Y:S05]  /*9900*/  @!P0 NANOSLEEP.SYNCS 0x989680 ;  /* 0x009896800000895d */ /* 0x004fea0003900000 */
[----:B------:R-:W2:Y:S02]  /*9910*/  @!P0 SYNCS.PHASECHK.TRANS64 P0, [R20+URZ+0xc0], R5 ;  /* 0x0000c005140085a7 */ /* 0x000ea4000800007f */
[----:B--2---:R-:W-:Y:S05]  /*9920*/  @!P0 BRA `(.L_x_58) ;  /* 0xfffffffc00f08947 */ /* 0x004fea000383ffff */
[----:B------:R-:W-:Y:S05]  /*9930*/  BRA `(.L_x_181) ;  /* 0xffffffa400d47947 */ /* 0x000fea000383ffff */
.L_x_69:
[----:B-1----:R1:W2:Y:S02]  /*9940*/  SYNCS.PHASECHK.TRANS64.TRYWAIT P2, [R21+URZ+0xc0], R12 ;  /* 0x0000c00c150075a7 */ /* 0x0022a4000804017f */
[----:B--2---:R-:W-:Y:S05]  /*9950*/  @!P2 NANOSLEEP.SYNCS 0x989680 ;  /* 0x009896800000a95d */ /* 0x004fea0003900000 */
[----:B------:R-:W2:Y:S02]  /*9960*/  @!P2 SYNCS.PHASECHK.TRANS64 P2, [R21+URZ+0xc0], R12 ;  /* 0x0000c00c1500a5a7 */ /* 0x000ea4000804007f */
[----:B--2---:R-:W-:Y:S05]  /*9970*/  @!P2 BRA `(.L_x_69) ;  /* 0xfffffffc00f0a947 */ /* 0x004fea000383ffff */
[----:B------:R-:W-:Y:S05]  /*9980*/  BRA `(.L_x_182) ;  /* 0xffffffb0006c7947 */ /* 0x000fea000383ffff */
.L_x_80:
[----:B-1----:R1:W2:Y:S02]  /*9990*/  SYNCS.PHASECHK.TRANS64.TRYWAIT P2, [R15+URZ+0xc0], R12 ;  /* 0x0000c00c0f0075a7 */ /* 0x0022a4000804017f */
[----:B--2---:R-:W-:Y:S05]  /*99a0*/  @!P2 NANOSLEEP.SYNCS 0x989680 ;  /* 0x009896800000a95d */ /* 0x004fea0003900000 */
[----:B------:R-:W2:Y:S02]  /*99b0*/  @!P2 SYNCS.PHASECHK.TRANS64 P2, [R15+URZ+0xc0], R12 ;  /* 0x0000c00c0f00a5a7 */ /* 0x000ea4000804007f */
[----:B--2---:R-:W-:Y:S05]  /*99c0*/  @!P2 BRA `(.L_x_80) ;  /* 0xfffffffc00f0a947 */ /* 0x004fea000383ffff */
[----:B------:R-:W-:Y:S05]  /*99d0*/  BRA `(.L_x_183) ;  /* 0xffffffb8008c7947 */ /* 0x000fea000383ffff */
.L_x_91:
[----:B-1----:R1:W2:Y:S02]  /*99e0*/  SYNCS.PHASECHK.TRANS64.TRYWAIT P1, [R13+URZ+0xc0], R12 ;  /* 0x0000c00c0d0075a7 */ /* 0x0022a4000802017f */
[----:B--2---:R-:W-:Y:S05]  /*99f0*/  @!P1 NANOSLEEP.SYNCS 0x989680 ;  /* 0x009896800000995d */ /* 0x004fea0003900000 */
[----:B------:R-:W2:Y:S02]  /*9a00*/  @!P1 SYNCS.PHASECHK.TRANS64 P1, [R13+URZ+0xc0], R12 ;  /* 0x0000c00c0d0095a7 */ /* 0x000ea4000802007f */
[----:B--2---:R-:W-:Y:S05]  /*9a10*/  @!P1 BRA `(.L_x_91) ;  /* 0xfffffffc00f09947 */ /* 0x004fea000383ffff */
[----:B------:R-:W-:Y:S05]  /*9a20*/  BRA `(.L_x_184) ;  /* 0xffffffc000ac7947 */ /* 0x000fea000383ffff */
.L_x_107:
[----:B-1----:R-:W-:-:S04]  /*9a30*/  IMAD.U32 R4, RZ, RZ, UR4 ;  /* 0x00000004ff047e24 */ /* 0x002fc8000f8e00ff */
[----:B------:R1:W2:Y:S03]  /*9a40*/  SYNCS.PHASECHK.TRANS64.TRYWAIT P0, [R4+URZ+0x108], R3 ;  /* 0x00010803040075a7 */ /* 0x0002a6000800017f */
[----:B--2---:R-:W-:Y:S05]  /*9a50*/  @!P0 NANOSLEEP.SYNCS 0x989680 ;  /* 0x009896800000895d */ /* 0x004fea0003900000 */
[----:B------:R-:W2:Y:S02]  /*9a60*/  @!P0 SYNCS.PHASECHK.TRANS64 P0, [R4+URZ+0x108], R3 ;  /* 0x00010803040085a7 */ /* 0x000ea4000800007f */
[----:B--2---:R-:W-:Y:S05]  /*9a70*/  @!P0 BRA `(.L_x_107) ;  /* 0xfffffffc00ec8947 */ /* 0x004fea000383ffff */
[----:B------:R-:W-:Y:S05]  /*9a80*/  BRA `(.L_x_106) ;  /* 0xffffffd400d47947 */ /* 0x000fea000383ffff */
.L_x_116:
[----:B-1----:R-:W-:-:S04]  /*9a90*/  IMAD.U32 R5, RZ, RZ, UR5 ;  /* 0x00000005ff057e24 */ /* 0x002fc8000f8e00ff */
[----:B------:R1:W2:Y:S03]  /*9aa0*/  SYNCS.PHASECHK.TRANS64.TRYWAIT P1, [R5+URZ+0xe0], R4 ;  /* 0x0000e004050075a7 */ /* 0x0002a6000802017f */
[----:B--2---:R-:W-:Y:S05]  /*9ab0*/  @!P1 NANOSLEEP.SYNCS 0x989680 ;  /* 0x009896800000995d */ /* 0x004fea0003900000 */
[----:B------:R-:W2:Y:S02]  /*9ac0*/  @!P1 SYNCS.PHASECHK.TRANS64 P1, [R5+URZ+0xe0], R4 ;  /* 0x0000e004050095a7 */ /* 0x000ea4000802007f */
[----:B--2---:R-:W-:Y:S05]  /*9ad0*/  @!P1 BRA `(.L_x_116) ;  /* 0xfffffffc00ec9947 */ /* 0x004fea000383ffff */
[----:B------:R-:W-:Y:S05]  /*9ae0*/  BRA `(.L_x_185) ;  /* 0xffffffd800c07947 */ /* 0x000fea000383ffff */
.L_x_122:
[----:B-12---:R-:W-:-:S04]  /*9af0*/  MOV R5, UR5 ;  /* 0x0000000500057c02 */ /* 0x006fc80008000f00 */
[----:B------:R1:W2:Y:S03]  /*9b00*/  SYNCS.PHASECHK.TRANS64.TRYWAIT P1, [R5+URZ+0xe8], R4 ;  /* 0x0000e804050075a7 */ /* 0x0002a6000802017f */
[----:B--2---:R-:W-:Y:S05]  /*9b10*/  @!P1 NANOSLEEP.SYNCS 0x989680 ;  /* 0x009896800000995d */ /* 0x004fea0003900000 */
[----:B------:R-:W2:Y:S02]  /*9b20*/  @!P1 SYNCS.PHASECHK.TRANS64 P1, [R5+URZ+0xe8], R4 ;  /* 0x0000e804050095a7 */ /* 0x000ea4000802007f */
[----:B--2---:R-:W-:Y:S05]  /*9b30*/  @!P1 BRA `(.L_x_122) ;  /* 0xfffffffc00ec9947 */ /* 0x004fea000383ffff */
[----:B------:R-:W-:Y:S05]  /*9b40*/  BRA `(.L_x_186) ;  /* 0xffffffdc00087947 */ /* 0x000fea000383ffff */
.L_x_128:
[----:B-123--:R-:W-:-:S04]  /*9b50*/  IMAD.U32 R5, RZ, RZ, UR5 ;  /* 0x00000005ff057e24 */ /* 0x00efc8000f8e00ff */
[----:B------:R1:W2:Y:S03]  /*9b60*/  SYNCS.PHASECHK.TRANS64.TRYWAIT P1, [R5+URZ+0xf0], R4 ;  /* 0x0000f004050075a7 */ /* 0x0002a6000802017f */
[----:B--2---:R-:W-:Y:S05]  /*9b70*/  @!P1 NANOSLEEP.SYNCS 0x989680 ;  /* 0x009896800000995d */ /* 0x004fea0003900000 */
[----:B------:R-:W2:Y:S02]  /*9b80*/  @!P1 SYNCS.PHASECHK.TRANS64 P1, [R5+URZ+0xf0], R4 ;  /* 0x0000f004050095a7 */ /* 0x000ea4000802007f */
[----:B--2---:R-:W-:Y:S05]  /*9b90*/  @!P1 BRA `(.L_x_128) ;  /* 0xfffffffc00ec9947 */ /* 0x004fea000383ffff */
[----:B------:R-:W-:Y:S05]  /*9ba0*/  BRA `(.L_x_187) ;  /* 0xffffffdc00587947 */ /* 0x000fea000383ffff */
.L_x_134:
[----:B-1234-:R-:W-:-:S04]  /*9bb0*/  IMAD.U32 R5, RZ, RZ, UR5 ;  /* 0x00000005ff057e24 */ /* 0x01efc8000f8e00ff */
[----:B------:R1:W2:Y:S03]  /*9bc0*/  SYNCS.PHASECHK.TRANS64.TRYWAIT P1, [R5+URZ+0xf8], R4 ;  /* 0x0000f804050075a7 */ /* 0x0002a6000802017f */
[----:B--2---:R-:W-:Y:S05]  /*9bd0*/  @!P1 NANOSLEEP.SYNCS 0x989680 ;  /* 0x009896800000995d */ /* 0x004fea0003900000 */
[----:B------:R-:W2:Y:S02]  /*9be0*/  @!P1 SYNCS.PHASECHK.TRANS64 P1, [R5+URZ+0xf8], R4 ;  /* 0x0000f804050095a7 */ /* 0x000ea4000802007f */
[----:B--2---:R-:W-:Y:S05]  /*9bf0*/  @!P1 BRA `(.L_x_134) ;  /* 0xfffffffc00ec9947 */ /* 0x004fea000383ffff */
[----:B------:R-:W-:Y:S05]  /*9c00*/  BRA `(.L_x_188) ;  /* 0xffffffdc00a87947 */ /* 0x000fea000383ffff */
.L_x_146:
[----:B------:R1:W1:Y:S02]  /*9c10*/  SYNCS.PHASECHK.TRANS64.TRYWAIT P0, [R3+URZ+0xe0], R0 ;  /* 0x0000e000030075a7 */ /* 0x000264000800017f */
[----:B-1----:R-:W-:Y:S05]  /*9c20*/  @!P0 NANOSLEEP.SYNCS 0x989680 ;  /* 0x009896800000895d */ /* 0x002fea0003900000 */
[----:B------:R-:W1:Y:S02]  /*9c30*/  @!P0 SYNCS.PHASECHK.TRANS64 P0, [R3+URZ+0xe0], R0 ;  /* 0x0000e000030085a7 */ /* 0x000e64000800007f */
[----:B-1----:R-:W-:Y:S05]  /*9c40*/  @!P0 BRA `(.L_x_146) ;  /* 0xfffffffc00f08947 */ /* 0x002fea000383ffff */
[----:B------:R-:W-:Y:S05]  /*9c50*/  BRA `(.L_x_189) ;  /* 0xffffffe400a87947 */ /* 0x000fea000383ffff */
.L_x_148:
[----:B------:R1:W1:Y:S02]  /*9c60*/  SYNCS.PHASECHK.TRANS64.TRYWAIT P0, [R3+URZ+0xe8], R0 ;  /* 0x0000e800030075a7 */ /* 0x000264000800017f */
[----:B-1----:R-:W-:Y:S05]  /*9c70*/  @!P0 NANOSLEEP.SYNCS 0x989680 ;  /* 0x009896800000895d */ /* 0x002fea0003900000 */
[----:B------:R-:W1:Y:S02]  /*9c80*/  @!P0 SYNCS.PHASECHK.TRANS64 P0, [R3+URZ+0xe8], R0 ;  /* 0x0000e800030085a7 */ /* 0x000e64000800007f */
[----:B-1----:R-:W-:Y:S05]  /*9c90*/  @!P0 BRA `(.L_x_148) ;  /* 0xfffffffc00f08947 */ /* 0x002fea000383ffff */
[----:B------:R-:W-:Y:S05]  /*9ca0*/  BRA `(.L_x_190) ;  /* 0xffffffe400a47947 */ /* 0x000fea000383ffff */
.L_x_150:
[----:B------:R1:W1:Y:S02]  /*9cb0*/  SYNCS.PHASECHK.TRANS64.TRYWAIT P0, [R3+URZ+0xf0], R0 ;  /* 0x0000f000030075a7 */ /* 0x000264000800017f */
[----:B-1----:R-:W-:Y:S05]  /*9cc0*/  @!P0 NANOSLEEP.SYNCS 0x989680 ;  /* 0x009896800000895d */ /* 0x002fea0003900000 */
[----:B------:R-:W1:Y:S02]  /*9cd0*/  @!P0 SYNCS.PHASECHK.TRANS64 P0, [R3+URZ+0xf0], R0 ;  /* 0x0000f000030085a7 */ /* 0x000e64000800007f */
[----:B-1----:R-:W-:Y:S05]  /*9ce0*/  @!P0 BRA `(.L_x_150) ;  /* 0xfffffffc00f08947 */ /* 0x002fea000383ffff */
[----:B------:R-:W-:Y:S05]  /*9cf0*/  BRA `(.L_x_191) ;  /* 0xffffffe400a07947 */ /* 0x000fea000383ffff */
.L_x_154:
[----:B------:R-:W-:Y:S01]  /*9d00*/  BSSY B1, `(.L_x_192) ;  /* 0x0000006000017945 */ /* 0x000fe20003800000 */
[----:B------:R-:W-:-:S07]  /*9d10*/  IMAD.MOV.U32 R15, RZ, RZ, -0x1 ;  /* 0xffffffffff0f7424 */ /* 0x000fce00078e00ff */
[----:B------:R-:W-:Y:S05]  /*9d20*/  WARPSYNC.COLLECTIVE R15, `(.L_x_193) ;  /* 0x000000000f0c7348 */ /* 0x000fea0003c00000 */
[----:B------:R-:W-:Y:S02]  /*9d30*/  ELECT P6, UR62, PT ;  /* 0x00000000003e782f */ /* 0x000fe400038c0000 */
[----:B------:R-:W-:Y:S01]  /*9d40*/  MOV R14, UR62 ;  /* 0x0000003e000e7c02 */ /* 0x000fe20008000f00 */
[----:B------:R-:W-:Y:S10]  /*9d50*/  ENDCOLLECTIVE ;  /* 0x000000000000791b */ /* 0x000ff40003800000 */
.L_x_193:
[----:B------:R-:W-:Y:S05]  /*9d60*/  BSYNC B1 ;  /* 0x0000000000017941 */ /* 0x000fea0003800000 */
.L_x_192:
[----:B------:R-:W-:Y:S05]  /*9d70*/  BRA `(.L_x_194) ;  /* 0xffffffe8001c7947 */ /* 0x000fea000383ffff */
.L_x_157:
[----:B-1----:R1:W2:Y:S02]  /*9d80*/  SYNCS.PHASECHK.TRANS64.TRYWAIT P0, [R14+URZ+0x60], R11 ;  /* 0x0000600b0e0075a7 */ /* 0x0022a4000800017f */
[----:B--2---:R-:W-:Y:S05]  /*9d90*/  @!P0 NANOSLEEP.SYNCS 0x989680 ;  /* 0x009896800000895d */ /* 0x004fea0003900000 */
[----:B------:R-:W2:Y:S02]  /*9da0*/  @!P0 SYNCS.PHASECHK.TRANS64 P0, [R14+URZ+0x60], R11 ;  /* 0x0000600b0e0085a7 */ /* 0x000ea4000800007f */
[----:B--2---:R-:W-:Y:S05]  /*9db0*/  @!P0 BRA `(.L_x_157) ;  /* 0xfffffffc00f08947 */ /* 0x004fea000383ffff */
[----:B------:R-:W-:Y:S05]  /*9dc0*/  BRA `(.L_x_195) ;  /* 0xffffffe800547947 */ /* 0x000fea000383ffff */
.L_x_165:
[----:B------:R-:W-:Y:S01]  /*9dd0*/  BSSY B0, `(.L_x_196) ;  /* 0x0000006000007945 */ /* 0x000fe20003800000 */
[----:B------:R-:W-:-:S07]  /*9de0*/  IMAD.MOV.U32 R15, RZ, RZ, -0x1 ;  /* 0xffffffffff0f7424 */ /* 0x000fce00078e00ff */
[----:B------:R-:W-:Y:S05]  /*9df0*/  WARPSYNC.COLLECTIVE R15, `(.L_x_197) ;  /* 0x000000000f0c7348 */ /* 0x000fea0003c00000 */
[----:B------:R-:W-:Y:S02]  /*9e00*/  ELECT P6, UR62, PT ;  /* 0x00000000003e782f */ /* 0x000fe400038c0000 */
[----:B------:R-:W-:Y:S01]  /*9e10*/  MOV R14, UR62 ;  /* 0x0000003e000e7c02 */ /* 0x000fe20008000f00 */
[----:B------:R-:W-:Y:S10]  /*9e20*/  ENDCOLLECTIVE ;  /* 0x000000000000791b */ /* 0x000ff40003800000 */
.L_x_197:
[----:B------:R-:W-:Y:S05]  /*9e30*/  BSYNC B0 ;  /* 0x0000000000007941 */ /* 0x000fea0003800000 */
.L_x_196:
[----:B------:R-:W-:Y:S05]  /*9e40*/  BRA `(.L_x_198) ;  /* 0xfffffff000a47947 */ /* 0x000fea000383ffff */
.L_x_169:
[----:B-1----:R1:W2:Y:S02]  /*9e50*/  SYNCS.PHASECHK.TRANS64.TRYWAIT P0, [R7+URZ], R2 ;  /* 0x00000002070075a7 */ /* 0x0022a4000800017f */
[----:B--2---:R-:W-:Y:S05]  /*9e60*/  @!P0 NANOSLEEP.SYNCS 0x989680 ;  /* 0x009896800000895d */ /* 0x004fea0003900000 */
[----:B------:R-:W2:Y:S02]  /*9e70*/  @!P0 SYNCS.PHASECHK.TRANS64 P0, [R7+URZ], R2 ;  /* 0x00000002070085a7 */ /* 0x000ea4000800007f */
[----:B--2---:R-:W-:Y:S05]  /*9e80*/  @!P0 BRA `(.L_x_169) ;  /* 0xfffffffc00f08947 */ /* 0x004fea000383ffff */
[----:B------:R-:W-:Y:S05]  /*9e90*/  BRA `(.L_x_199) ;  /* 0xfffffff000e47947 */ /* 0x000fea000383ffff */
.L_x_170:
[----:B-1----:R1:W2:Y:S02]  /*9ea0*/  SYNCS.PHASECHK.TRANS64.TRYWAIT P0, [R9+URZ], R4 ;  /* 0x00000004090075a7 */ /* 0x0022a4000800017f */
[----:B--2---:R-:W-:Y:S05]  /*9eb0*/  @!P0 NANOSLEEP.SYNCS 0x989680 ;  /* 0x009896800000895d */ /* 0x004fea0003900000 */
[----:B------:R-:W2:Y:S02]  /*9ec0*/  @!P0 SYNCS.PHASECHK.TRANS64 P0, [R9+URZ], R4 ;  /* 0x00000004090085a7 */ /* 0x000ea4000800007f */
[----:B--2---:R-:W-:Y:S05]  /*9ed0*/  @!P0 BRA `(.L_x_170) ;  /* 0xfffffffc00f08947 */ /* 0x004fea000383ffff */
[----:B------:R-:W-:Y:S05]  /*9ee0*/  BRA `(.L_x_200) ;  /* 0xfffffff000f47947 */ /* 0x000fea000383ffff */
.L_x_171:
[----:B-1----:R1:W2:Y:S02]  /*9ef0*/  SYNCS.PHASECHK.TRANS64.TRYWAIT P0, [R6+URZ], R5 ;  /* 0x00000005060075a7 */ /* 0x0022a4000800017f */
[----:B--2---:R-:W-:Y:S05]  /*9f00*/  @!P0 NANOSLEEP.SYNCS 0x989680 ;  /* 0x009896800000895d */ /* 0x004fea0003900000 */
[----:B------:R-:W2:Y:S02]  /*9f10*/  @!P0 SYNCS.PHASECHK.TRANS64 P0, [R6+URZ], R5 ;  /* 0x00000005060085a7 */ /* 0x000ea4000800007f */
[----:B--2---:R-:W-:Y:S05]  /*9f20*/  @!P0 BRA `(.L_x_171) ;  /* 0xfffffffc00f08947 */ /* 0x004fea000383ffff */
[----:B------:R-:W-:Y:S05]  /*9f30*/  BRA `(.L_x_201) ;  /* 0xfffffff400047947 */ /* 0x000fea000383ffff */
.L_x_172:
[----:B-1----:R1:W2:Y:S02]  /*9f40*/  SYNCS.PHASECHK.TRANS64.TRYWAIT P0, [R9+URZ], R4 ;  /* 0x00000004090075a7 */ /* 0x0022a4000800017f */
[----:B--2---:R-:W-:Y:S05]  /*9f50*/  @!P0 NANOSLEEP.SYNCS 0x989680 ;  /* 0x009896800000895d */ /* 0x004fea0003900000 */
[----:B------:R-:W2:Y:S02]  /*9f60*/  @!P0 SYNCS.PHASECHK.TRANS64 P0, [R9+URZ], R4 ;  /* 0x00000004090085a7 */ /* 0x000ea4000800007f */
[----:B--2---:R-:W-:Y:S05]  /*9f70*/  @!P0 BRA `(.L_x_172) ;  /* 0xfffffffc00f08947 */ /* 0x004fea000383ffff */
[----:B------:R-:W-:Y:S05]  /*9f80*/  BRA `(.L_x_202) ;  /* 0xfffffff400147947 */ /* 0x000fea000383ffff */
.L_x_173:
[----:B-1----:R1:W2:Y:S02]  /*9f90*/  SYNCS.PHASECHK.TRANS64.TRYWAIT P0, [R6+URZ], R5 ;  /* 0x00000005060075a7 */ /* 0x0022a4000800017f */
[----:B--2---:R-:W-:Y:S05]  /*9fa0*/  @!P0 NANOSLEEP.SYNCS 0x989680 ;  /* 0x009896800000895d */ /* 0x004fea0003900000 */
[----:B------:R-:W2:Y:S02]  /*9fb0*/  @!P0 SYNCS.PHASECHK.TRANS64 P0, [R6+URZ], R5 ;  /* 0x00000005060085a7 */ /* 0x000ea4000800007f */
[----:B--2---:R-:W-:Y:S05]  /*9fc0*/  @!P0 BRA `(.L_x_173) ;  /* 0xfffffffc00f08947 */ /* 0x004fea000383ffff */
[----:B------:R-:W-:Y:S05]  /*9fd0*/  BRA `(.L_x_203) ;  /* 0xfffffff400247947 */ /* 0x000fea000383ffff */
.L_x_174:
[----:B-1----:R1:W2:Y:S02]  /*9fe0*/  SYNCS.PHASECHK.TRANS64.TRYWAIT P0, [R9+URZ], R4 ;  /* 0x00000004090075a7 */ /* 0x0022a4000800017f */
[----:B--2---:R-:W-:Y:S05]  /*9ff0*/  @!P0 NANOSLEEP.SYNCS 0x989680 ;  /* 0x009896800000895d */ /* 0x004fea0003900000 */
[----:B------:R-:W2:Y:S02]  /*a000*/  @!P0 SYNCS.PHASECHK.TRANS64 P0, [R9+URZ], R4 ;  /* 0x00000004090085a7 */ /* 0x000ea4000800007f */
[----:B--2---:R-:W-:Y:S05]  /*a010*/  @!P0 BRA `(.L_x_174) ;  /* 0xfffffffc00f08947 */ /* 0x004fea000383ffff */
[----:B------:R-:W-:Y:S05]  /*a020*/  BRA `(.L_x_204) ;  /* 0xfffffff400347947 */ /* 0x000fea000383ffff */
.L_x_175:
[----:B-1----:R1:W2:Y:S02]  /*a030*/  SYNCS.PHASECHK.TRANS64.TRYWAIT P0, [R6+URZ], R5 ;  /* 0x00000005060075a7 */ /* 0x0022a4000800017f */
[----:B--2---:R-:W-:Y:S05]  /*a040*/  @!P0 NANOSLEEP.SYNCS 0x989680 ;  /* 0x009896800000895d */ /* 0x004fea0003900000 */
[----:B------:R-:W2:Y:S02]  /*a050*/  @!P0 SYNCS.PHASECHK.TRANS64 P0, [R6+URZ], R5 ;  /* 0x00000005060085a7 */ /* 0x000ea4000800007f */
[----:B--2---:R-:W-:Y:S05]  /*a060*/  @!P0 BRA `(.L_x_175) ;  /* 0xfffffffc00f08947 */ /* 0x004fea000383ffff */
[----:B------:R-:W-:Y:S05]  /*a070*/  BRA `(.L_x_205) ;  /* 0xfffffff400447947 */ /* 0x000fea000383ffff */
.L_x_176:
[----:B-1----:R1:W2:Y:S02]  /*a080*/  SYNCS.PHASECHK.TRANS64.TRYWAIT P0, [R9+URZ], R4 ;  /* 0x00000004090075a7 */ /* 0x0022a4000800017f */
[----:B--2---:R-:W-:Y:S05]  /*a090*/  @!P0 NANOSLEEP.SYNCS 0x989680 ;  /* 0x009896800000895d */ /* 0x004fea0003900000 */
[----:B------:R-:W2:Y:S02]  /*a0a0*/  @!P0 SYNCS.PHASECHK.TRANS64 P0, [R9+URZ], R4 ;  /* 0x00000004090085a7 */ /* 0x000ea4000800007f */
[----:B--2---:R-:W-:Y:S05]  /*a0b0*/  @!P0 BRA `(.L_x_176) ;  /* 0xfffffffc00f08947 */ /* 0x004fea000383ffff */
[----:B------:R-:W-:Y:S05]  /*a0c0*/  BRA `(.L_x_206) ;  /* 0xfffffff400547947 */ /* 0x000fea000383ffff */
.L_x_177:
[----:B-1----:R1:W2:Y:S02]  /*a0d0*/  SYNCS.PHASECHK.TRANS64.TRYWAIT P0, [R6+URZ], R5 ;  /* 0x00000005060075a7 */ /* 0x0022a4000800017f */
[----:B--2---:R-:W-:Y:S05]  /*a0e0*/  @!P0 NANOSLEEP.SYNCS 0x989680 ;  /* 0x009896800000895d */ /* 0x004fea0003900000 */
[----:B------:R-:W2:Y:S02]  /*a0f0*/  @!P0 SYNCS.PHASECHK.TRANS64 P0, [R6+URZ], R5 ;  /* 0x00000005060085a7 */ /* 0x000ea4000800007f */
[----:B--2---:R-:W-:Y:S05]  /*a100*/  @!P0 BRA `(.L_x_177) ;  /* 0xfffffffc00f08947 */ /* 0x004fea000383ffff */
[----:B------:R-:W-:Y:S05]  /*a110*/  BRA `(.L_x_207) ;  /* 0xfffffff400647947 */ /* 0x000fea000383ffff */
.L_x_178:
[----:B-1----:R1:W2:Y:S02]  /*a120*/  SYNCS.PHASECHK.TRANS64.TRYWAIT P0, [R9+URZ], R4 ;  /* 0x00000004090075a7 */ /* 0x0022a4000800017f */
[----:B--2---:R-:W-:Y:S05]  /*a130*/  @!P0 NANOSLEEP.SYNCS 0x989680 ;  /* 0x009896800000895d */ /* 0x004fea0003900000 */
[----:B------:R-:W2:Y:S02]  /*a140*/  @!P0 SYNCS.PHASECHK.TRANS64 P0, [R9+URZ], R4 ;  /* 0x00000004090085a7 */ /* 0x000ea4000800007f */
[----:B--2---:R-:W-:Y:S05]  /*a150*/  @!P0 BRA `(.L_x_178) ;  /* 0xfffffffc00f08947 */ /* 0x004fea000383ffff */
[----:B------:R-:W-:Y:S05]  /*a160*/  BRA `(.L_x_208) ;  /* 0xfffffff400747947 */ /* 0x000fea000383ffff */
.L_x_179:
[----:B--2---:R2:W3:Y:S02]  /*a170*/  SYNCS.PHASECHK.TRANS64.TRYWAIT P0, [R6+URZ], R5 ;  /* 0x00000005060075a7 */ /* 0x0044e4000800017f */
[----:B---3--:R-:W-:Y:S05]  /*a180*/  @!P0 NANOSLEEP.SYNCS 0x989680 ;  /* 0x009896800000895d */ /* 0x008fea0003900000 */
[----:B------:R-:W3:Y:S02]  /*a190*/  @!P0 SYNCS.PHASECHK.TRANS64 P0, [R6+URZ], R5 ;  /* 0x00000005060085a7 */ /* 0x000ee4000800007f */
[----:B---3--:R-:W-:Y:S05]  /*a1a0*/  @!P0 BRA `(.L_x_179) ;  /* 0xfffffffc00f08947 */ /* 0x008fea000383ffff */
[----:B------:R-:W-:Y:S05]  /*a1b0*/  BRA `(.L_x_209) ;  /* 0xfffffff4007c7947 */ /* 0x000fea000383ffff */
.L_x_210:
[----:B------:R-:W-:-:S00]  /*a1c0*/  BRA `(.L_x_210) ;  /* 0xfffffffc00fc7947 */ /* 0x000fc0000383ffff */
[----:B------:R-:W-:-:S00]  /*a1d0*/  NOP ;  /* 0x0000000000007918 */ /* 0x000fc00000000000 */
        /* <DEDUP_REMOVED lines=10> */
.L_x_211:


//--------------------- .nv.global.init           --------------------------
	.section	.nv.global.init,"aw",@progbits
.nv.global.init:
	.type		$str$24,@object
	.size		$str$24,($str$25 - $str$24)
$str$24:
        /*0000*/ 	.byte	0x28, 0x61, 0x64, 0x64, 0x72, 0x65, 0x73, 0x73, 0x20, 0x26, 0x20, 0x6d, 0x61, 0x73, 0x6b, 0x29
        /*0010*/ 	.byte	0x20, 0x3d, 0x3d, 0x20, 0x30, 0x00
	.type		$str$25,@object
	.size		$str$25,(__unnamed_1 - $str$25)
$str$25:
        /*0016*/ 	.byte	0x2f, 0x74, 0x6d, 0x70, 0x2f, 0x63, 0x75, 0x74, 0x6c, 0x61, 0x73, 0x73, 0x5f, 0x73, 0x77, 0x65
        /*0026*/ 	.byte	0x65, 0x70, 0x5f, 0x73, 0x72, 0x63, 0x2f, 0x69, 0x6e, 0x63, 0x6c, 0x75, 0x64, 0x65, 0x2f, 0x63
        /*0036*/ 	.byte	0x75, 0x74, 0x65, 0x2f, 0x70, 0x6f, 0x69, 0x6e, 0x74, 0x65, 0x72, 0x5f, 0x66, 0x6c, 0x61, 0x67
        /*0046*/ 	.byte	0x67, 0x65, 0x64, 0x2e, 0x68, 0x70, 0x70, 0x00
	.type		__unnamed_1,@object
	.size		__unnamed_1,(__unnamed_2 - __unnamed_1)
__unnamed_1:
        /*004e*/ 	.byte	0x61, 0x75, 0x74, 0x6f, 0x20, 0x63, 0x75, 0x74, 0x65, 0x3a, 0x3a, 0x61, 0x73, 0x5f, 0x70, 0x6f
        /* <DEDUP_REMOVED lines=27> */
        /*020e*/ 	.byte	0x3a, 0x43, 0x3c, 0x34, 0x30, 0x39, 0x36, 0x3e, 0x3e, 0x3e, 0x3e, 0x3e, 0x5d, 0x00
	.type		__unnamed_2,@object
	.size		__unnamed_2,(.L_1 - __unnamed_2)
__unnamed_2:
        /* <DEDUP_REMOVED lines=29> */
.L_1:


//--------------------- .nv.shared._ZN7cutlass13device_kernelINS_4gemm6kernel13GemmUniversalIN4cute5tupleIJiiiiEEENS1_10collective13CollectiveMmaINS1_37MainloopSm90TmaGmmaWarpSpecializedFP8ILi12ENS5_IJNS4_1CILi2EEENSA_ILi1EEESC_EEENS1_35KernelTmaWarpSpecializedCooperativeEEENS5_IJNSA_ILi128EEESG_NSA_ILi64EEEEEENS_12float_e4m3_tENS5_IJlSC_lEEESJ_SK_NS4_8TiledMMAINS4_8MMA_AtomIJNS4_4SM904GMMA31MMA_64x128x32_F32E4M3E4M3_SS_TNILNSO_7ScaleInE1ELSQ_1EEEEEENS4_6LayoutISD_NS5_IJSC_NSA_ILi0EEESU_EEEEENS5_IJNS4_10UnderscoreESX_SX_EEEEENS4_13SM90_TMA_LOADENS4_14ComposedLayoutINS4_7SwizzleILi2ELi4ELi3EEENS4_18smem_ptr_flag_bitsILi8EEENST_INS5_IJNSA_ILi8EEESH_EEENS5_IJSH_SC_EEEEEEEvNS4_8identityENS4_23SM90_TMA_LOAD_MULTICASTES1A_vS1B_EENS_8epilogue10collective18CollectiveEpilogueINS1E_22Sm90TmaWarpSpecializedILi4ELi2ELi16ELb0ELb0EEEJSI_NS5_IJSG_NSA_ILi32EEEEEESJ_SK_SJ_SK_NS1E_6fusion15FusionCallbacksIS1I_NS1L_23LinCombPerRowBiasEltActINS1E_6thread4ReLuESJ_fSJ_SJ_fLi16ELNS_15FloatRoundStyleE2EEESI_S1K_JEEES10_NS11_INS12_ILi1ELi4ELi3EEES15_NST_INS5_IJS16_S1J_EEENS5_IJS1J_SC_EEEEEEENS4_39AutoVectorizingCopyWithAssumedAlignmentILi128EEENS4_14SM90_TMA_STOREES1X_S1Z_NS4_9Copy_AtomIJNS4_17SM90_U32x4_STSM_NENS_6half_tEEEEvEEEvvEEEEvNT_6ParamsE --------------------------
	.section	.nv.shared._ZN7cutlass13device_kernelINS_4gemm6kernel13GemmUniversalIN4cute5tupleIJiiiiEEENS1_10collective13CollectiveMmaINS1_37MainloopSm90TmaGmmaWarpSpecializedFP8ILi12ENS5_IJNS4_1CILi2EEENSA_ILi1EEESC_EEENS1_35KernelTmaWarpSpecializedCooperativeEEENS5_IJNSA_ILi128EEESG_NSA_ILi64EEEEEENS_12float_e4m3_tENS5_IJlSC_lEEESJ_SK_NS4_8TiledMMAINS4_8MMA_AtomIJNS4_4SM904GMMA31MMA_64x128x32_F32E4M3E4M3_SS_TNILNSO_7ScaleInE1ELSQ_1EEEEEENS4_6LayoutISD_NS5_IJSC_NSA_ILi0EEESU_EEEEENS5_IJNS4_10UnderscoreESX_SX_EEEEENS4_13SM90_TMA_LOADENS4_14ComposedLayoutINS4_7SwizzleILi2ELi4ELi3EEENS4_18smem_ptr_flag_bitsILi8EEENST_INS5_IJNSA_ILi8EEESH_EEENS5_IJSH_SC_EEEEEEEvNS4_8identityENS4_23SM90_TMA_LOAD_MULTICASTES1A_vS1B_EENS_8epilogue10collective18CollectiveEpilogueINS1E_22Sm90TmaWarpSpecializedILi4ELi2ELi16ELb0ELb0EEEJSI_NS5_IJSG_NSA_ILi32EEEEEESJ_SK_SJ_SK_NS1E_6fusion15FusionCallbacksIS1I_NS1L_23LinCombPerRowBiasEltActINS1E_6thread4ReLuESJ_fSJ_SJ_fLi16ELNS_15FloatRoundStyleE2EEESI_S1K_JEEES10_NS11_INS12_ILi1ELi4ELi3EEES15_NST_INS5_IJS16_S1J_EEENS5_IJS1J_SC_EEEEEEENS4_39AutoVectorizingCopyWithAssumedAlignmentILi128EEENS4_14SM90_TMA_STOREES1X_S1Z_NS4_9Copy_AtomIJNS4_17SM90_U32x4_STSM_NENS_6half_tEEEEvEEEvvEEEEvNT_6ParamsE,"aw",@nobits
	.sectionflags	@""
	.align	16
	.zero		1024


//--------------------- .nv.shared.reserved.0     --------------------------
	.section	.nv.shared.reserved.0,"aw",@nobits
	.weak		__nv_reservedSMEM_offset_0_alias
	.size		__nv_reservedSMEM_offset_0_alias, 0, 0
	.other		__nv_reservedSMEM_offset_0_alias,@"STO_CUDA_RESERVED_SHARED STV_DEFAULT"
__nv_reservedSMEM_offset_0_alias:
	.zero		0


//--------------------- .nv.global                --------------------------
	.section	.nv.global,"aw",@nobits
.nv.global:
	.type		_ZN39_INTERNAL_8c404117_4_k_cu_921c5952_31434cute1_E,@object
	.size		_ZN39_INTERNAL_8c404117_4_k_cu_921c5952_31434cute1_E,(_ZN39_INTERNAL_8c404117_4_k_cu_921c5952_31434cuda3std3__45__cpo6cbeginE - _ZN39_INTERNAL_8c404117_4_k_cu_921c5952_31434cute1_E)
_ZN39_INTERNAL_8c404117_4_k_cu_921c5952_31434cute1_E:
	.zero		1
	.type		_ZN39_INTERNAL_8c404117_4_k_cu_921c5952_31434cuda3std3__45__cpo6cbeginE,@object
	.size		_ZN39_INTERNAL_8c404117_4_k_cu_921c5952_31434cuda3std3__45__cpo6cbeginE,(_ZN39_INTERNAL_8c404117_4_k_cu_921c5952_31434cuda3std3__48in_placeE - _ZN39_INTERNAL_8c404117_4_k_cu_921c5952_31434cuda3std3__45__cpo6cbeginE)
_ZN39_INTERNAL_8c404117_4_k_cu_921c5952_31434cuda3std3__45__cpo6cbeginE:
	.zero		1
	.type		_ZN39_INTERNAL_8c404117_4_k_cu_921c5952_31434cuda3std3__48in_placeE,@object
	.size		_ZN39_INTERNAL_8c404117_4_k_cu_921c5952_31434cuda3std3__48in_placeE,(_ZN39_INTERNAL_8c404117_4_k_cu_921c5952_31434cuda3std6ranges3__45__cpo9iter_moveE - _ZN39_INTERNAL_8c404117_4_k_cu_921c5952_31434cuda3std3__48in_placeE)
_ZN39_INTERNAL_8c404117_4_k_cu_921c5952_31434cuda3std3__48in_placeE:
	.zero		1
	.type		_ZN39_INTERNAL_8c404117_4_k_cu_921c5952_31434cuda3std6ranges3__45__cpo9iter_moveE,@object
	.size		_ZN39_INTERNAL_8c404117_4_k_cu_921c5952_31434cuda3std6ranges3__45__cpo9iter_moveE,(_ZN39_INTERNAL_8c404117_4_k_cu_921c5952_31434cuda3std3__45__cpo5beginE - _ZN39_INTERNAL_8c404117_4_k_cu_921c5952_31434cuda3std6ranges3__45__cpo9iter_moveE)
_ZN39_INTERNAL_8c404117_4_k_cu_921c5952_31434cuda3std6ranges3__45__cpo9iter_moveE:
	.zero		1
	.type		_ZN39_INTERNAL_8c404117_4_k_cu_921c5952_31434cuda3std3__45__cpo5beginE,@object
	.size		_ZN39_INTERNAL_8c404117_4_k_cu_921c5952_31434cuda3std3__45__cpo5beginE,(_ZN39_INTERNAL_8c404117_4_k_cu_921c5952_31434cuda3std3__441_GLOBAL__N__8c404117_4_k_cu_921c5952_31436ignoreE - _ZN39_INTERNAL_8c404117_4_k_cu_921c5952_31434cuda3std3__45__cpo5beginE)
_ZN39_INTERNAL_8c404117_4_k_cu_921c5952_31434cuda3std3__45__cpo5beginE:
	.zero		1
	.type		_ZN39_INTERNAL_8c404117_4_k_cu_921c5952_31434cuda3std3__441_GLOBAL__N__8c404117_4_k_cu_921c5952_31436ignoreE,@object
	.size		_ZN39_INTERNAL_8c404117_4_k_cu_921c5952_31434cuda3std3__441_GLOBAL__N__8c404117_4_k_cu_921c5952_31436ignoreE,(_ZN39_INTERNAL_8c404117_4_k_cu_921c5952_31434cute7productE - _ZN39_INTERNAL_8c404117_4_k_cu_921c5952_31434cuda3std3__441_GLOBAL__N__8c404117_4_k_cu_921c5952_31436ignoreE)
_ZN39_INTERNAL_8c404117_4_k_cu_921c5952_31434cuda3std3__441_GLOBAL__N__8c404117_4_k_cu_921c5952_31436ignoreE:
	.zero		1
	.type		_ZN39_INTERNAL_8c404117_4_k_cu_921c5952_31434cute7productE,@object
	.size		_ZN39_INTERNAL_8c404117_4_k_cu_921c5952_31434cute7productE,(_ZN39_INTERNAL_8c404117_4_k_cu_921c5952_31434cuda3std3__45__cpo3endE - _ZN39_INTERNAL_8c404117_4_k_cu_921c5952_31434cute7productE)
_ZN39_INTERNAL_8c404117_4_k_cu_921c5952_31434cute7productE:
	.zero		1
	.type		_ZN39_INTERNAL_8c404117_4_k_cu_921c5952_31434cuda3std3__45__cpo3endE,@object
	.size		_ZN39_INTERNAL_8c404117_4_k_cu_921c5952_31434cuda3std3__45__cpo3endE,(_ZN39_INTERNAL_8c404117_4_k_cu_921c5952_31434cuda3std3__419piecewise_constructE - _ZN39_INTERNAL_8c404117_4_k_cu_921c5952_31434cuda3std3__45__cpo3endE)
_ZN39_INTERNAL_8c404117_4_k_cu_921c5952_31434cuda3std3__45__cpo3endE:
	.zero		1
	.type		_ZN39_INTERNAL_8c404117_4_k_cu_921c5952_31434cuda3std3__419piecewise_constructE,@object
	.size		_ZN39_INTERNAL_8c404117_4_k_cu_921c5952_31434cuda3std3__419piecewise_constructE,(_ZN39_INTERNAL_8c404117_4_k_cu_921c5952_31434cuda3std3__45__cpo4cendE - _ZN39_INTERNAL_8c404117_4_k_cu_921c5952_31434cuda3std3__419piecewise_constructE)
_ZN39_INTERNAL_8c404117_4_k_cu_921c5952_31434cuda3std3__419piecewise_constructE:
	.zero		1
	.type		_ZN39_INTERNAL_8c404117_4_k_cu_921c5952_31434cuda3std3__45__cpo4cendE,@object
	.size		_ZN39_INTERNAL_8c404117_4_k_cu_921c5952_31434cuda3std3__45__cpo4cendE,(_ZN39_INTERNAL_8c404117_4_k_cu_921c5952_31434cuda3std6ranges3__45__cpo4swapE - _ZN39_INTERNAL_8c404117_4_k_cu_921c5952_31434cuda3std3__45__cpo4cendE)
_ZN39_INTERNAL_8c404117_4_k_cu_921c5952_31434cuda3std3__45__cpo4cendE:
	.zero		1
	.type		_ZN39_INTERNAL_8c404117_4_k_cu_921c5952_31434cuda3std6ranges3__45__cpo4swapE,@object
	.size		_ZN39_INTERNAL_8c404117_4_k_cu_921c5952_31434cuda3std6ranges3__45__cpo4swapE,(.L_9 - _ZN39_INTERNAL_8c404117_4_k_cu_921c5952_31434cuda3std6ranges3__45__cpo4swapE)
_ZN39_INTERNAL_8c404117_4_k_cu_921c5952_31434cuda3std6ranges3__45__cpo4swapE:
	.zero		1
.L_9:


//--------------------- .nv.constant0._ZN7cutlass13device_kernelINS_4gemm6kernel13GemmUniversalIN4cute5tupleIJiiiiEEENS1_10collective13CollectiveMmaINS1_37MainloopSm90TmaGmmaWarpSpecializedFP8ILi12ENS5_IJNS4_1CILi2EEENSA_ILi1EEESC_EEENS1_35KernelTmaWarpSpecializedCooperativeEEENS5_IJNSA_ILi128EEESG_NSA_ILi64EEEEEENS_12float_e4m3_tENS5_IJlSC_lEEESJ_SK_NS4_8TiledMMAINS4_8MMA_AtomIJNS4_4SM904GMMA31MMA_64x128x32_F32E4M3E4M3_SS_TNILNSO_7ScaleInE1ELSQ_1EEEEEENS4_6LayoutISD_NS5_IJSC_NSA_ILi0EEESU_EEEEENS5_IJNS4_10UnderscoreESX_SX_EEEEENS4_13SM90_TMA_LOADENS4_14ComposedLayoutINS4_7SwizzleILi2ELi4ELi3EEENS4_18smem_ptr_flag_bitsILi8EEENST_INS5_IJNSA_ILi8EEESH_EEENS5_IJSH_SC_EEEEEEEvNS4_8identityENS4_23SM90_TMA_LOAD_MULTICASTES1A_vS1B_EENS_8epilogue10collective18CollectiveEpilogueINS1E_22Sm90TmaWarpSpecializedILi4ELi2ELi16ELb0ELb0EEEJSI_NS5_IJSG_NSA_ILi32EEEEEESJ_SK_SJ_SK_NS1E_6fusion15FusionCallbacksIS1I_NS1L_23LinCombPerRowBiasEltActINS1E_6thread4ReLuESJ_fSJ_SJ_fLi16ELNS_15FloatRoundStyleE2EEESI_S1K_JEEES10_NS11_INS12_ILi1ELi4ELi3EEES15_NST_INS5_IJS16_S1J_EEENS5_IJS1J_SC_EEEEEEENS4_39AutoVectorizingCopyWithAssumedAlignmentILi128EEENS4_14SM90_TMA_STOREES1X_S1Z_NS4_9Copy_AtomIJNS4_17SM90_U32x4_STSM_NENS_6half_tEEEEvEEEvvEEEEvNT_6ParamsE --------------------------
	.section	.nv.constant0._ZN7cutlass13device_kernelINS_4gemm6kernel13GemmUniversalIN4cute5tupleIJiiiiEEENS1_10collective13CollectiveMmaINS1_37MainloopSm90TmaGmmaWarpSpecializedFP8ILi12ENS5_IJNS4_1CILi2EEENSA_ILi1EEESC_EEENS1_35KernelTmaWarpSpecializedCooperativeEEENS5_IJNSA_ILi128EEESG_NSA_ILi64EEEEEENS_12float_e4m3_tENS5_IJlSC_lEEESJ_SK_NS4_8TiledMMAINS4_8MMA_AtomIJNS4_4SM904GMMA31MMA_64x128x32_F32E4M3E4M3_SS_TNILNSO_7ScaleInE1ELSQ_1EEEEEENS4_6LayoutISD_NS5_IJSC_NSA_ILi0EEESU_EEEEENS5_IJNS4_10UnderscoreESX_SX_EEEEENS4_13SM90_TMA_LOADENS4_14ComposedLayoutINS4_7SwizzleILi2ELi4ELi3EEENS4_18smem_ptr_flag_bitsILi8EEENST_INS5_IJNSA_ILi8EEESH_EEENS5_IJSH_SC_EEEEEEEvNS4_8identityENS4_23SM90_TMA_LOAD_MULTICASTES1A_vS1B_EENS_8epilogue10collective18CollectiveEpilogueINS1E_22Sm90TmaWarpSpecializedILi4ELi2ELi16ELb0ELb0EEEJSI_NS5_IJSG_NSA_ILi32EEEEEESJ_SK_SJ_SK_NS1E_6fusion15FusionCallbacksIS1I_NS1L_23LinCombPerRowBiasEltActINS1E_6thread4ReLuESJ_fSJ_SJ_fLi16ELNS_15FloatRoundStyleE2EEESI_S1K_JEEES10_NS11_INS12_ILi1ELi4ELi3EEES15_NST_INS5_IJS16_S1J_EEENS5_IJS1J_SC_EEEEEEENS4_39AutoVectorizingCopyWithAssumedAlignmentILi128EEENS4_14SM90_TMA_STOREES1X_S1Z_NS4_9Copy_AtomIJNS4_17SM90_U32x4_STSM_NENS_6half_tEEEEvEEEvvEEEEvNT_6ParamsE,"a",@progbits
	.sectionflags	@""
	.align	4
.nv.constant0._ZN7cutlass13device_kernelINS_4gemm6kernel13GemmUniversalIN4cute5tupleIJiiiiEEENS1_10collective13CollectiveMmaINS1_37MainloopSm90TmaGmmaWarpSpecializedFP8ILi12ENS5_IJNS4_1CILi2EEENSA_ILi1EEESC_EEENS1_35KernelTmaWarpSpecializedCooperativeEEENS5_IJNSA_ILi128EEESG_NSA_ILi64EEEEEENS_12float_e4m3_tENS5_IJlSC_lEEESJ_SK_NS4_8TiledMMAINS4_8MMA_AtomIJNS4_4SM904GMMA31MMA_64x128x32_F32E4M3E4M3_SS_TNILNSO_7ScaleInE1ELSQ_1EEEEEENS4_6LayoutISD_NS5_IJSC_NSA_ILi0EEESU_EEEEENS5_IJNS4_10UnderscoreESX_SX_EEEEENS4_13SM90_TMA_LOADENS4_14ComposedLayoutINS4_7SwizzleILi2ELi4ELi3EEENS4_18smem_ptr_flag_bitsILi8EEENST_INS5_IJNSA_ILi8EEESH_EEENS5_IJSH_SC_EEEEEEEvNS4_8identityENS4_23SM90_TMA_LOAD_MULTICASTES1A_vS1B_EENS_8epilogue10collective18CollectiveEpilogueINS1E_22Sm90TmaWarpSpecializedILi4ELi2ELi16ELb0ELb0EEEJSI_NS5_IJSG_NSA_ILi32EEEEEESJ_SK_SJ_SK_NS1E_6fusion15FusionCallbacksIS1I_NS1L_23LinCombPerRowBiasEltActINS1E_6thread4ReLuESJ_fSJ_SJ_fLi16ELNS_15FloatRoundStyleE2EEESI_S1K_JEEES10_NS11_INS12_ILi1ELi4ELi3EEES15_NST_INS5_IJS16_S1J_EEENS5_IJS1J_SC_EEEEEEENS4_39AutoVectorizingCopyWithAssumedAlignmentILi128EEENS4_14SM90_TMA_STOREES1X_S1Z_NS4_9Copy_AtomIJNS4_17SM90_U32x4_STSM_NENS_6half_tEEEEvEEEvvEEEEvNT_6ParamsE:
	.zero		2432


//--------------------- SYMBOLS --------------------------

	.type		.nv.reservedSmem.offset0,@object
	.size		.nv.reservedSmem.offset0,0x4
	.type		__assertfail,@function
